// auto-generated by cutlass_sweep.gemm — config: {"arch": "sm_100", "cluster_m": 1, "cluster_n": 1, "dtype": "bf16", "dtype_b": "bf16", "layout": "nt", "stages": 0, "tile_k": 64, "tile_m": 128, "tile_n": 64}
#include "cutlass/cutlass.h"
#include "cutlass/gemm/collective/collective_builder.hpp"
#include "cutlass/gemm/device/gemm_universal_adapter.h"
#include "cutlass/gemm/kernel/gemm_universal.hpp"
#include "cutlass/epilogue/collective/collective_builder.hpp"

using ElemA = cutlass::bfloat16_t;
using ElemB = cutlass::bfloat16_t;
using ElemCD = cutlass::bfloat16_t;
using Acc  = float;
using TileShape    = cute::Shape<cute::_128, cute::_64, cute::_64>;
using ClusterShape = cute::Shape<cute::_1, cute::_1, cute::_1>;

using CollectiveEpilogue = typename cutlass::epilogue::collective::CollectiveBuilder<
    cutlass::arch::Sm100, cutlass::arch::OpClassTensorOp,
    TileShape, ClusterShape,
    cutlass::epilogue::collective::EpilogueTileAuto,
    Acc, Acc,
    ElemCD, cutlass::layout::RowMajor, 128 / cutlass::sizeof_bits<ElemCD>::value,
    ElemCD, cutlass::layout::RowMajor, 128 / cutlass::sizeof_bits<ElemCD>::value,
    cutlass::epilogue::collective::EpilogueScheduleAuto
  >::CollectiveOp;

using CollectiveMainloop = typename cutlass::gemm::collective::CollectiveBuilder<
    cutlass::arch::Sm100, cutlass::arch::OpClassTensorOp,
    ElemA, cutlass::layout::RowMajor, 128 / cutlass::sizeof_bits<ElemA>::value,
    ElemB, cutlass::layout::ColumnMajor, 128 / cutlass::sizeof_bits<ElemB>::value,
    Acc,
    TileShape, ClusterShape,
    cutlass::gemm::collective::StageCountAutoCarveout<static_cast<int>(sizeof(typename CollectiveEpilogue::SharedStorage))>,
    cutlass::gemm::collective::KernelScheduleAuto
  >::CollectiveOp;

using GemmKernel = cutlass::gemm::kernel::GemmUniversal<
    cute::Shape<int,int,int,int>,
    CollectiveMainloop,
    CollectiveEpilogue
>;
using Gemm = cutlass::gemm::device::GemmUniversalAdapter<GemmKernel>;

// Force the device kernel symbol into the cubin without needing a host main.
auto* _anchor = &cutlass::device_kernel<GemmKernel>;


// ===== COMPILED SASS (sm_100a) =====

	.target	sm_100a

	.elftype	@"ET_EXEC"


//--------------------- .note.nv.tkinfo           --------------------------
	.section	.note.nv.tkinfo,"",@"SHT_NOTE"
	.sectionflags	@"SHF_NOTE_NV_TKINFO"
	.tkinfo
        /*0018*/ 	.word	0x00000002
        /*0030*/ 	.string	""
        /*0030*/ 	.string	"ptxas"
        /*0030*/ 	.string	"Cuda compilation tools, release 13.0, V13.0.88"
        /*0030*/ 	.string	"Build cuda_13.0.r13.0/compiler.36424714_0"
        /*0030*/ 	.string	"-arch sm_100a -m 64 "



//--------------------- .note.nv.cuinfo           --------------------------
	.section	.note.nv.cuinfo,"",@"SHT_NOTE"
	.sectionflags	@"SHF_NOTE_NV_CUINFO"
        /*0018*/ 	.short	0x0002
        /*001a*/ 	.short	0x0064
        /*001c*/ 	.short	0x0082
	.zero		2


//--------------------- .nv.info                  --------------------------
	.section	.nv.info,"",@"SHT_CUDA_INFO"
	.align	4


	//----- nvinfo : EIATTR_REGCOUNT
	.align		4
        /*0000*/ 	.byte	0x04, 0x2f
        /*0002*/ 	.short	(.L_19 - .L_18)
	.align		4
.L_18:
        /*0004*/ 	.word	index@(_ZN7cutlass13device_kernelINS_4gemm6kernel13GemmUniversalIN4cute5tupleIJiiiiEEENS1_10collective13CollectiveMmaINS1_35MainloopSm100TmaUmmaWarpSpecializedILi8ELi2ELi4ENS5_IJNS4_1CILi1EEESB_SB_EEEEENS5_IJNSA_ILi128EEENSA_ILi64EEESF_EEENS_10bfloat16_tENS5_IJlSB_lEEESH_SI_NS4_8TiledMMAINS4_8MMA_AtomIJNS4_20SM100_MMA_F16BF16_SSISH_SH_fLi128ELi64ELNS4_4UMMA5MajorE0ELSN_0ELNSM_7ScaleInE0ELSO_0EEEEEENS4_6LayoutISC_NS5_IJNSA_ILi0EEESS_SS_EEEEENS5_IJNS4_10UnderscoreESV_SV_EEEEENS4_13SM90_TMA_LOADENS4_14ComposedLayoutINS4_7SwizzleILi3ELi4ELi3EEENS4_18smem_ptr_flag_bitsILi16EEENSR_INS5_IJNSA_ILi8EEESF_EEENS5_IJSF_SB_EEEEEEEvNS4_8identityESY_S18_vS19_EENS_8epilogue10collective18CollectiveEpilogueINS1B_23Sm100TmaWarpSpecializedILi3ELi2ELi32ELb1ELb0EEEJSG_NS5_IJNSR_ISE_SB_EENSR_INSA_ILi32EEESB_EEEEESH_SI_SH_SI_NS1B_6fusion15FusionCallbacksIS1F_NS1K_17LinearCombinationISH_fSH_fLNS_15FloatRoundStyleE2EEESG_S1J_JEEENS4_5SM1004TMEM4LOAD26SM100_TMEM_LOAD_32dp32b32xESY_NSZ_INS10_ILi2ELi4ELi3EEES13_NSR_INS5_IJS14_S1H_EEENS5_IJS1H_SB_EEEEEEENS4_39AutoVectorizingCopyWithAssumedAlignmentILi128EEENS4_14SM90_TMA_STOREES1Y_S20_S20_EEEvvEEEEvNT_6ParamsE)
        /*0008*/ 	.word	0x0000006f


	//----- nvinfo : EIATTR_FRAME_SIZE
	.align		4
.L_19:
        /*000c*/ 	.byte	0x04, 0x11
        /*000e*/ 	.short	(.L_21 - .L_20)
	.align		4
.L_20:
        /*0010*/ 	.word	index@($__internal_2_$__cuda_sm10x_tcgen05_guardrail_trap_unallocated_columns_being_dealloced)
        /*0014*/ 	.word	0x00000000


	//----- nvinfo : EIATTR_FRAME_SIZE
	.align		4
.L_21:
        /*0018*/ 	.byte	0x04, 0x11
        /*001a*/ 	.short	(.L_23 - .L_22)
	.align		4
.L_22:
        /*001c*/ 	.word	index@($__internal_1_$__cuda_sm10x_tcgen05_guardrail_trap_phase_invalid_during_alloc)
        /*0020*/ 	.word	0x00000000


	//----- nvinfo : EIATTR_FRAME_SIZE
	.align		4
.L_23:
        /*0024*/ 	.byte	0x04, 0x11
        /*0026*/ 	.short	(.L_25 - .L_24)
	.align		4
.L_24:
        /*0028*/ 	.word	index@($__internal_0_$__cuda_sm10x_tcgen05_guardrail_trap_col_being_dealloced_not_returned_by_alloc)
        /*002c*/ 	.word	0x00000000


	//----- nvinfo : EIATTR_FRAME_SIZE
	.align		4
.L_25:
        /*0030*/ 	.byte	0x04, 0x11
        /*0032*/ 	.short	(.L_27 - .L_26)
	.align		4
.L_26:
        /*0034*/ 	.word	index@(_ZN7cutlass13device_kernelINS_4gemm6kernel13GemmUniversalIN4cute5tupleIJiiiiEEENS1_10collective13CollectiveMmaINS1_35MainloopSm100TmaUmmaWarpSpecializedILi8ELi2ELi4ENS5_IJNS4_1CILi1EEESB_SB_EEEEENS5_IJNSA_ILi128EEENSA_ILi64EEESF_EEENS_10bfloat16_tENS5_IJlSB_lEEESH_SI_NS4_8TiledMMAINS4_8MMA_AtomIJNS4_20SM100_MMA_F16BF16_SSISH_SH_fLi128ELi64ELNS4_4UMMA5MajorE0ELSN_0ELNSM_7ScaleInE0ELSO_0EEEEEENS4_6LayoutISC_NS5_IJNSA_ILi0EEESS_SS_EEEEENS5_IJNS4_10UnderscoreESV_SV_EEEEENS4_13SM90_TMA_LOADENS4_14ComposedLayoutINS4_7SwizzleILi3ELi4ELi3EEENS4_18smem_ptr_flag_bitsILi16EEENSR_INS5_IJNSA_ILi8EEESF_EEENS5_IJSF_SB_EEEEEEEvNS4_8identityESY_S18_vS19_EENS_8epilogue10collective18CollectiveEpilogueINS1B_23Sm100TmaWarpSpecializedILi3ELi2ELi32ELb1ELb0EEEJSG_NS5_IJNSR_ISE_SB_EENSR_INSA_ILi32EEESB_EEEEESH_SI_SH_SI_NS1B_6fusion15FusionCallbacksIS1F_NS1K_17LinearCombinationISH_fSH_fLNS_15FloatRoundStyleE2EEESG_S1J_JEEENS4_5SM1004TMEM4LOAD26SM100_TMEM_LOAD_32dp32b32xESY_NSZ_INS10_ILi2ELi4ELi3EEES13_NSR_INS5_IJS14_S1H_EEENS5_IJS1H_SB_EEEEEEENS4_39AutoVectorizingCopyWithAssumedAlignmentILi128EEENS4_14SM90_TMA_STOREES1Y_S20_S20_EEEvvEEEEvNT_6ParamsE)
        /*0038*/ 	.word	0x00000000


	//----- nvinfo : EIATTR_MIN_STACK_SIZE
	.align		4
.L_27:
        /*003c*/ 	.byte	0x04, 0x12
        /*003e*/ 	.short	(.L_29 - .L_28)
	.align		4
.L_28:
        /*0040*/ 	.word	index@(_ZN7cutlass13device_kernelINS_4gemm6kernel13GemmUniversalIN4cute5tupleIJiiiiEEENS1_10collective13CollectiveMmaINS1_35MainloopSm100TmaUmmaWarpSpecializedILi8ELi2ELi4ENS5_IJNS4_1CILi1EEESB_SB_EEEEENS5_IJNSA_ILi128EEENSA_ILi64EEESF_EEENS_10bfloat16_tENS5_IJlSB_lEEESH_SI_NS4_8TiledMMAINS4_8MMA_AtomIJNS4_20SM100_MMA_F16BF16_SSISH_SH_fLi128ELi64ELNS4_4UMMA5MajorE0ELSN_0ELNSM_7ScaleInE0ELSO_0EEEEEENS4_6LayoutISC_NS5_IJNSA_ILi0EEESS_SS_EEEEENS5_IJNS4_10UnderscoreESV_SV_EEEEENS4_13SM90_TMA_LOADENS4_14ComposedLayoutINS4_7SwizzleILi3ELi4ELi3EEENS4_18smem_ptr_flag_bitsILi16EEENSR_INS5_IJNSA_ILi8EEESF_EEENS5_IJSF_SB_EEEEEEEvNS4_8identityESY_S18_vS19_EENS_8epilogue10collective18CollectiveEpilogueINS1B_23Sm100TmaWarpSpecializedILi3ELi2ELi32ELb1ELb0EEEJSG_NS5_IJNSR_ISE_SB_EENSR_INSA_ILi32EEESB_EEEEESH_SI_SH_SI_NS1B_6fusion15FusionCallbacksIS1F_NS1K_17LinearCombinationISH_fSH_fLNS_15FloatRoundStyleE2EEESG_S1J_JEEENS4_5SM1004TMEM4LOAD26SM100_TMEM_LOAD_32dp32b32xESY_NSZ_INS10_ILi2ELi4ELi3EEES13_NSR_INS5_IJS14_S1H_EEENS5_IJS1H_SB_EEEEEEENS4_39AutoVectorizingCopyWithAssumedAlignmentILi128EEENS4_14SM90_TMA_STOREES1Y_S20_S20_EEEvvEEEEvNT_6ParamsE)
        /*0044*/ 	.word	0x00000000
.L_29:


//--------------------- .nv.compat                --------------------------
	.section	.nv.compat,"",@"SHT_CUDA_COMPAT_INFO"
	.align	4
        /*0000*/ 	.byte	0x02, 0x09, 0x01, 0x00, 0x02, 0x02, 0x02, 0x00, 0x02, 0x05, 0x05, 0x00, 0x03, 0x07, 0x01, 0x01
        /*0010*/ 	.byte	0x02, 0x03, 0x01, 0x00, 0x02, 0x06, 0x01, 0x00, 0x04, 0x0b, 0x08, 0x00, 0x09, 0x00, 0x00, 0x00
        /*0020*/ 	.byte	0x00, 0x00, 0x00, 0x00


//--------------------- .nv.info._ZN7cutlass13device_kernelINS_4gemm6kernel13GemmUniversalIN4cute5tupleIJiiiiEEENS1_10collective13CollectiveMmaINS1_35MainloopSm100TmaUmmaWarpSpecializedILi8ELi2ELi4ENS5_IJNS4_1CILi1EEESB_SB_EEEEENS5_IJNSA_ILi128EEENSA_ILi64EEESF_EEENS_10bfloat16_tENS5_IJlSB_lEEESH_SI_NS4_8TiledMMAINS4_8MMA_AtomIJNS4_20SM100_MMA_F16BF16_SSISH_SH_fLi128ELi64ELNS4_4UMMA5MajorE0ELSN_0ELNSM_7ScaleInE0ELSO_0EEEEEENS4_6LayoutISC_NS5_IJNSA_ILi0EEESS_SS_EEEEENS5_IJNS4_10UnderscoreESV_SV_EEEEENS4_13SM90_TMA_LOADENS4_14ComposedLayoutINS4_7SwizzleILi3ELi4ELi3EEENS4_18smem_ptr_flag_bitsILi16EEENSR_INS5_IJNSA_ILi8EEESF_EEENS5_IJSF_SB_EEEEEEEvNS4_8identityESY_S18_vS19_EENS_8epilogue10collective18CollectiveEpilogueINS1B_23Sm100TmaWarpSpecializedILi3ELi2ELi32ELb1ELb0EEEJSG_NS5_IJNSR_ISE_SB_EENSR_INSA_ILi32EEESB_EEEEESH_SI_SH_SI_NS1B_6fusion15FusionCallbacksIS1F_NS1K_17LinearCombinationISH_fSH_fLNS_15FloatRoundStyleE2EEESG_S1J_JEEENS4_5SM1004TMEM4LOAD26SM100_TMEM_LOAD_32dp32b32xESY_NSZ_INS10_ILi2ELi4ELi3EEES13_NSR_INS5_IJS14_S1H_EEENS5_IJS1H_SB_EEEEEEENS4_39AutoVectorizingCopyWithAssumedAlignmentILi128EEENS4_14SM90_TMA_STOREES1Y_S20_S20_EEEvvEEEEvNT_6ParamsE --------------------------
	.section	.nv.info._ZN7cutlass13device_kernelINS_4gemm6kernel13GemmUniversalIN4cute5tupleIJiiiiEEENS1_10collective13CollectiveMmaINS1_35MainloopSm100TmaUmmaWarpSpecializedILi8ELi2ELi4ENS5_IJNS4_1CILi1EEESB_SB_EEEEENS5_IJNSA_ILi128EEENSA_ILi64EEESF_EEENS_10bfloat16_tENS5_IJlSB_lEEESH_SI_NS4_8TiledMMAINS4_8MMA_AtomIJNS4_20SM100_MMA_F16BF16_SSISH_SH_fLi128ELi64ELNS4_4UMMA5MajorE0ELSN_0ELNSM_7ScaleInE0ELSO_0EEEEEENS4_6LayoutISC_NS5_IJNSA_ILi0EEESS_SS_EEEEENS5_IJNS4_10UnderscoreESV_SV_EEEEENS4_13SM90_TMA_LOADENS4_14ComposedLayoutINS4_7SwizzleILi3ELi4ELi3EEENS4_18smem_ptr_flag_bitsILi16EEENSR_INS5_IJNSA_ILi8EEESF_EEENS5_IJSF_SB_EEEEEEEvNS4_8identityESY_S18_vS19_EENS_8epilogue10collective18CollectiveEpilogueINS1B_23Sm100TmaWarpSpecializedILi3ELi2ELi32ELb1ELb0EEEJSG_NS5_IJNSR_ISE_SB_EENSR_INSA_ILi32EEESB_EEEEESH_SI_SH_SI_NS1B_6fusion15FusionCallbacksIS1F_NS1K_17LinearCombinationISH_fSH_fLNS_15FloatRoundStyleE2EEESG_S1J_JEEENS4_5SM1004TMEM4LOAD26SM100_TMEM_LOAD_32dp32b32xESY_NSZ_INS10_ILi2ELi4ELi3EEES13_NSR_INS5_IJS14_S1H_EEENS5_IJS1H_SB_EEEEEEENS4_39AutoVectorizingCopyWithAssumedAlignmentILi128EEENS4_14SM90_TMA_STOREES1Y_S20_S20_EEEvvEEEEvNT_6ParamsE,"",@"SHT_CUDA_INFO"
	.sectionflags	@""
	.align	4


	//----- nvinfo : EIATTR_CUDA_API_VERSION
	.align		4
        /*0000*/ 	.byte	0x04, 0x37
        /*0002*/ 	.short	(.L_31 - .L_30)
.L_30:
        /*0004*/ 	.word	0x00000082


	//----- nvinfo : EIATTR_KPARAM_INFO
	.align		4
.L_31:
        /*0008*/ 	.byte	0x04, 0x17
        /*000a*/ 	.short	(.L_33 - .L_32)
.L_32:
        /*000c*/ 	.word	0x00000000
        /*0010*/ 	.short	0x0000
        /*0012*/ 	.short	0x0000
        /*0014*/ 	.byte	0x00, 0xf0, 0x01, 0x20


	//----- nvinfo : EIATTR_AT_ENTRY_FRAGMENTS
	.align		4
.L_33:
        /*0018*/ 	.byte	0x04, 0x4f
        /*001a*/ 	.short	(.L_35 - .L_34)


	//   ....[0]....
.L_34:
        /*001c*/ 	.word	0x00000006


	//----- nvinfo : EIATTR_RESERVED_SMEM_USED
	.align		4
.L_35:
        /*0020*/ 	.byte	0x01, 0x41
	.zero		2


	//----- nvinfo : EIATTR_SPARSE_MMA_MASK
	.align		4
        /*0024*/ 	.byte	0x03, 0x50
        /*0026*/ 	.short	0x0000


	//----- nvinfo : EIATTR_TCGEN05_1CTA_USED
	.align		4
        /*0028*/ 	.byte	0x01, 0x51
	.zero		2


	//----- nvinfo : EIATTR_MAXREG_COUNT
	.align		4
        /*002c*/ 	.byte	0x03, 0x1b
        /*002e*/ 	.short	0x00ff


	//----- nvinfo : EIATTR_NUM_BARRIERS
	.align		4
        /*0030*/ 	.byte	0x02, 0x4c
        /*0032*/ 	.byte	0x07
	.zero		1


	//----- nvinfo : EIATTR_EXTERNS
	.align		4
        /*0034*/ 	.byte	0x04, 0x0f
        /*0036*/ 	.short	(.L_37 - .L_36)


	//   ....[0]....
	.align		4
.L_36:
        /*0038*/ 	.word	index@(__assertfail)


	//----- nvinfo : EIATTR_MERCURY_ISA_VERSION
	.align		4
.L_37:
        /*003c*/ 	.byte	0x03, 0x5f
        /*003e*/ 	.short	0x0101


	//----- nvinfo : EIATTR_INT_WARP_WIDE_INSTR_OFFSETS
	.align		4
        /*0040*/ 	.byte	0x04, 0x31
        /*0042*/ 	.short	(.L_39 - .L_38)


	//   ....[0]....
.L_38:
        /*0044*/ 	.word	0x00001e40


	//   ....[1]....
        /*0048*/ 	.word	0x00003ac0


	//   ....[2]....
        /*004c*/ 	.word	0x00003af0


	//   ....[3]....
        /*0050*/ 	.word	0x00003b40


	//   ....[4]....
        /*0054*/ 	.word	0x00004430


	//   ....[5]....
        /*0058*/ 	.word	0x00004450


	//   ....[6]....
        /*005c*/ 	.word	0x00004720


	//   ....[7]....
        /*0060*/ 	.word	0x00004850


	//----- nvinfo : EIATTR_COOP_GROUP_MASK_REGIDS
	.align		4
.L_39:
        /*0064*/ 	.byte	0x04, 0x29
        /*0066*/ 	.short	(.L_41 - .L_40)


	//   ....[0]....
.L_40:
        /*0068*/ 	.word	0xffffffff


	//   ....[1]....
        /*006c*/ 	.word	0xffffffff


	//   ....[2]....
        /*0070*/ 	.word	0xffffffff


	//   ....[3]....
        /*0074*/ 	.word	0xffffffff


	//   ....[4]....
        /*0078*/ 	.word	0xffffffff


	//   ....[5]....
        /*007c*/ 	.word	0xffffffff


	//   ....[6]....
        /*0080*/ 	.word	0xffffffff


	//   ....[7]....
        /*0084*/ 	.word	0xffffffff


	//   ....[8]....
        /*0088*/ 	.word	0xffffffff


	//   ....[9]....
        /*008c*/ 	.word	0xffffffff


	//   ....[10]....
        /*0090*/ 	.word	0xffffffff


	//   ....[11]....
        /*0094*/ 	.word	0xffffffff


	//   ....[12]....
        /*0098*/ 	.word	0xffffffff


	//----- nvinfo : EIATTR_COOP_GROUP_INSTR_OFFSETS
	.align		4
.L_41:
        /*009c*/ 	.byte	0x04, 0x28
        /*009e*/ 	.short	(.L_43 - .L_42)


	//   ....[0]....
.L_42:
        /*00a0*/ 	.word	0x00000090


	//   ....[1]....
        /*00a4*/ 	.word	0x000004d0


	//   ....[2]....
        /*00a8*/ 	.word	0x000006c0


	//   ....[3]....
        /*00ac*/ 	.word	0x00000840


	//   ....[4]....
        /*00b0*/ 	.word	0x00000940


	//   ....[5]....
        /*00b4*/ 	.word	0x00000ab0


	//   ....[6]....
        /*00b8*/ 	.word	0x00000c50


	//   ....[7]....
        /*00bc*/ 	.word	0x00001d20


	//   ....[8]....
        /*00c0*/ 	.word	0x00002d40


	//   ....[9]....
        /*00c4*/ 	.word	0x00002f50


	//   ....[10]....
        /*00c8*/ 	.word	0x00002f80


	//   ....[11]....
        /*00cc*/ 	.word	0x000039b0


	//   ....[12]....
        /*00d0*/ 	.word	0x00003be0


	//----- nvinfo : EIATTR_VRC_CTA_INIT_COUNT
	.align		4
.L_43:
        /*00d4*/ 	.byte	0x02, 0x4a
        /*00d6*/ 	.byte	0x80
	.zero		1


	//----- nvinfo : EIATTR_SYSCALL_OFFSETS
	.align		4
        /*00d8*/ 	.byte	0x04, 0x46
        /*00da*/ 	.short	(.L_45 - .L_44)


	//   ....[0]....
.L_44:
        /*00dc*/ 	.word	0x00005400


	//   ....[1]....
        /*00e0*/ 	.word	0x000054f0


	//   ....[2]....
        /*00e4*/ 	.word	0x00005d30


	//   ....[3]....
        /*00e8*/ 	.word	0x000069e0


	//----- nvinfo : EIATTR_MBARRIER_INSTR_OFFSETS
	.align		4
.L_45:
        /*00ec*/ 	.byte	0x04, 0x39
        /*00ee*/ 	.short	(.L_47 - .L_46)


	//   ....[0]....
.L_46:
        /*00f0*/ 	.word	0x000005b0
        /*00f4*/ 	.word	0x000000ff
        /*00f8*/ 	.word	0x00000000
        /*00fc*/ 	.short	0x0100
        /*00fe*/ 	.byte	0x05
	.zero		1


	//   ....[1]....
        /*0100*/ 	.word	0x000005c0
        /*0104*/ 	.word	0x000000ff
        /*0108*/ 	.word	0x00000040
        /*010c*/ 	.short	0x0100
        /*010e*/ 	.byte	0x05
	.zero		1


	//   ....[2]....
        /*0110*/ 	.word	0x000005d0
        /*0114*/ 	.word	0x000000ff
        /*0118*/ 	.word	0x00000008
        /*011c*/ 	.short	0x0100
        /*011e*/ 	.byte	0x05
	.zero		1


	//   ....[3]....
        /*0120*/ 	.word	0x000005e0
        /*0124*/ 	.word	0x000000ff
        /*0128*/ 	.word	0x00000048
        /*012c*/ 	.short	0x0100
        /*012e*/ 	.byte	0x05
	.zero		1


	//   ....[4]....
        /*0130*/ 	.word	0x000005f0
        /*0134*/ 	.word	0x000000ff
        /*0138*/ 	.word	0x00000010
        /*013c*/ 	.short	0x0100
        /*013e*/ 	.byte	0x05
	.zero		1


	//   ....[5]....
        /*0140*/ 	.word	0x00000600
        /*0144*/ 	.word	0x000000ff
        /*0148*/ 	.word	0x00000050
        /*014c*/ 	.short	0x0100
        /*014e*/ 	.byte	0x05
	.zero		1


	//   ....[6]....
        /*0150*/ 	.word	0x00000610
        /*0154*/ 	.word	0x000000ff
        /*0158*/ 	.word	0x00000018
        /*015c*/ 	.short	0x0100
        /*015e*/ 	.byte	0x05
	.zero		1


	//   ....[7]....
        /*0160*/ 	.word	0x00000620
        /*0164*/ 	.word	0x000000ff
        /*0168*/ 	.word	0x00000058
        /*016c*/ 	.short	0x0100
        /*016e*/ 	.byte	0x05
	.zero		1


	//   ....[8]....
        /*0170*/ 	.word	0x00000630
        /*0174*/ 	.word	0x000000ff
        /*0178*/ 	.word	0x00000020
        /*017c*/ 	.short	0x0100
        /*017e*/ 	.byte	0x05
	.zero		1


	//   ....[9]....
        /*0180*/ 	.word	0x00000640
        /*0184*/ 	.word	0x000000ff
        /*0188*/ 	.word	0x00000060
        /*018c*/ 	.short	0x0100
        /*018e*/ 	.byte	0x05
	.zero		1


	//   ....[10]....
        /*0190*/ 	.word	0x00000650
        /*0194*/ 	.word	0x000000ff
        /*0198*/ 	.word	0x00000028
        /*019c*/ 	.short	0x0100
        /*019e*/ 	.byte	0x05
	.zero		1


	//   ....[11]....
        /*01a0*/ 	.word	0x00000660
        /*01a4*/ 	.word	0x000000ff
        /*01a8*/ 	.word	0x00000068
        /*01ac*/ 	.short	0x0100
        /*01ae*/ 	.byte	0x05
	.zero		1


	//   ....[12]....
        /*01b0*/ 	.word	0x00000670
        /*01b4*/ 	.word	0x000000ff
        /*01b8*/ 	.word	0x00000030
        /*01bc*/ 	.short	0x0100
        /*01be*/ 	.byte	0x05
	.zero		1


	//   ....[13]....
        /*01c0*/ 	.word	0x00000680
        /*01c4*/ 	.word	0x000000ff
        /*01c8*/ 	.word	0x00000070
        /*01cc*/ 	.short	0x0100
        /*01ce*/ 	.byte	0x05
	.zero		1


	//   ....[14]....
        /*01d0*/ 	.word	0x00000690
        /*01d4*/ 	.word	0x000000ff
        /*01d8*/ 	.word	0x00000038
        /*01dc*/ 	.short	0x0100
        /*01de*/ 	.byte	0x05
	.zero		1


	//   ....[15]....
        /*01e0*/ 	.word	0x000006a0
        /*01e4*/ 	.word	0x000000ff
        /*01e8*/ 	.word	0x00000078
        /*01ec*/ 	.short	0x0100
        /*01ee*/ 	.byte	0x05
	.zero		1


	//   ....[16]....
        /*01f0*/ 	.word	0x000007d0
        /*01f4*/ 	.word	0x000000ff
        /*01f8*/ 	.word	0x00000080
        /*01fc*/ 	.short	0x0100
        /*01fe*/ 	.byte	0x07
	.zero		1


	//   ....[17]....
        /*0200*/ 	.word	0x000007e0
        /*0204*/ 	.word	0x000000ff
        /*0208*/ 	.word	0x00000098
        /*020c*/ 	.short	0x0100
        /*020e*/ 	.byte	0x07
	.zero		1


	//   ....[18]....
        /*0210*/ 	.word	0x000007f0
        /*0214*/ 	.word	0x000000ff
        /*0218*/ 	.word	0x00000088
        /*021c*/ 	.short	0x0100
        /*021e*/ 	.byte	0x07
	.zero		1


	//   ....[19]....
        /*0220*/ 	.word	0x00000800
        /*0224*/ 	.word	0x000000ff
        /*0228*/ 	.word	0x000000a0
        /*022c*/ 	.short	0x0100
        /*022e*/ 	.byte	0x07
	.zero		1


	//   ....[20]....
        /*0230*/ 	.word	0x00000810
        /*0234*/ 	.word	0x000000ff
        /*0238*/ 	.word	0x00000090
        /*023c*/ 	.short	0x0100
        /*023e*/ 	.byte	0x07
	.zero		1


	//   ....[21]....
        /*0240*/ 	.word	0x00000820
        /*0244*/ 	.word	0x000000ff
        /*0248*/ 	.word	0x000000a8
        /*024c*/ 	.short	0x0100
        /*024e*/ 	.byte	0x07
	.zero		1


	//   ....[22]....
        /*0250*/ 	.word	0x00000910
        /*0254*/ 	.word	0x000000ff
        /*0258*/ 	.word	0x000000b0
        /*025c*/ 	.short	0x0100
        /*025e*/ 	.byte	0x05
	.zero		1


	//   ....[23]....
        /*0260*/ 	.word	0x00000920
        /*0264*/ 	.word	0x000000ff
        /*0268*/ 	.word	0x000000b8
        /*026c*/ 	.short	0x0100
        /*026e*/ 	.byte	0x05
	.zero		1


	//   ....[24]....
        /*0270*/ 	.word	0x00000a60
        /*0274*/ 	.word	0x000000ff
        /*0278*/ 	.word	0x000000c0
        /*027c*/ 	.short	0x0100
        /*027e*/ 	.byte	0x05
	.zero		1


	//   ....[25]....
        /*0280*/ 	.word	0x00000a70
        /*0284*/ 	.word	0x000000ff
        /*0288*/ 	.word	0x000000d0
        /*028c*/ 	.short	0x0100
        /*028e*/ 	.byte	0x05
	.zero		1


	//   ....[26]....
        /*0290*/ 	.word	0x00000a80
        /*0294*/ 	.word	0x000000ff
        /*0298*/ 	.word	0x000000c8
        /*029c*/ 	.short	0x0100
        /*029e*/ 	.byte	0x05
	.zero		1


	//   ....[27]....
        /*02a0*/ 	.word	0x00000a90
        /*02a4*/ 	.word	0x000000ff
        /*02a8*/ 	.word	0x000000d8
        /*02ac*/ 	.short	0x0100
        /*02ae*/ 	.byte	0x05
	.zero		1


	//   ....[28]....
        /*02b0*/ 	.word	0x00000bc0
        /*02b4*/ 	.word	0x000000ff
        /*02b8*/ 	.word	0x000000e0
        /*02bc*/ 	.short	0x0100
        /*02be*/ 	.byte	0x07
	.zero		1


	//   ....[29]....
        /*02c0*/ 	.word	0x00000bd0
        /*02c4*/ 	.word	0x000000ff
        /*02c8*/ 	.word	0x00000100
        /*02cc*/ 	.short	0x0100
        /*02ce*/ 	.byte	0x07
	.zero		1


	//   ....[30]....
        /*02d0*/ 	.word	0x00000be0
        /*02d4*/ 	.word	0x000000ff
        /*02d8*/ 	.word	0x000000e8
        /*02dc*/ 	.short	0x0100
        /*02de*/ 	.byte	0x07
	.zero		1


	//   ....[31]....
        /*02e0*/ 	.word	0x00000bf0
        /*02e4*/ 	.word	0x000000ff
        /*02e8*/ 	.word	0x00000108
        /*02ec*/ 	.short	0x0100
        /*02ee*/ 	.byte	0x07
	.zero		1


	//   ....[32]....
        /*02f0*/ 	.word	0x00000c00
        /*02f4*/ 	.word	0x000000ff
        /*02f8*/ 	.word	0x000000f0
        /*02fc*/ 	.short	0x0100
        /*02fe*/ 	.byte	0x07
	.zero		1


	//   ....[33]....
        /*0300*/ 	.word	0x00000c10
        /*0304*/ 	.word	0x000000ff
        /*0308*/ 	.word	0x00000110
        /*030c*/ 	.short	0x0100
        /*030e*/ 	.byte	0x07
	.zero		1


	//   ....[34]....
        /*0310*/ 	.word	0x00000c20
        /*0314*/ 	.word	0x000000ff
        /*0318*/ 	.word	0x000000f8
        /*031c*/ 	.short	0x0100
        /*031e*/ 	.byte	0x07
	.zero		1


	//   ....[35]....
        /*0320*/ 	.word	0x00000c30
        /*0324*/ 	.word	0x000000ff
        /*0328*/ 	.word	0x00000118
        /*032c*/ 	.short	0x0100
        /*032e*/ 	.byte	0x07
	.zero		1


	//   ....[36]....
        /*0330*/ 	.word	0x00000d20
        /*0334*/ 	.word	0x000000ff
        /*0338*/ 	.word	0x00000120
        /*033c*/ 	.short	0x0100
        /*033e*/ 	.byte	0x05
	.zero		1


	//   ....[37]....
        /*0340*/ 	.word	0x00000d30
        /*0344*/ 	.word	0x000000ff
        /*0348*/ 	.word	0x00000130
        /*034c*/ 	.short	0x0100
        /*034e*/ 	.byte	0x05
	.zero		1


	//   ....[38]....
        /*0350*/ 	.word	0x00000d40
        /*0354*/ 	.word	0x000000ff
        /*0358*/ 	.word	0x00000128
        /*035c*/ 	.short	0x0100
        /*035e*/ 	.byte	0x05
	.zero		1


	//   ....[39]....
        /*0360*/ 	.word	0x00000d50
        /*0364*/ 	.word	0x000000ff
        /*0368*/ 	.word	0x00000138
        /*036c*/ 	.short	0x0100
        /*036e*/ 	.byte	0x05
	.zero		1


	//   ....[40]....
        /*0370*/ 	.word	0x00001620
        /*0374*/ 	.word	0x00000002
        /*0378*/ 	.word	0x00000130
        /*037c*/ 	.short	0x010a
        /*037e*/ 	.byte	0xff
	.zero		1


	//   ....[41]....
        /*0380*/ 	.word	0x00001650
        /*0384*/ 	.word	0x00000002
        /*0388*/ 	.word	0x00000120
        /*038c*/ 	.short	0x0101
        /*038e*/ 	.byte	0xff
	.zero		1


	//   ....[42]....
        /*0390*/ 	.word	0x00001720
        /*0394*/ 	.word	0x000000ff
        /*0398*/ 	.word	0x00000040
        /*039c*/ 	.short	0x010a
        /*039e*/ 	.byte	0x08
	.zero		1


	//   ....[43]....
        /*03a0*/ 	.word	0x000017c0
        /*03a4*/ 	.word	0x000000ff
        /*03a8*/ 	.word	0x00000040
        /*03ac*/ 	.short	0x010a
        /*03ae*/ 	.byte	0x21
	.zero		1


	//   ....[44]....
        /*03b0*/ 	.word	0x00001910
        /*03b4*/ 	.word	0x000000ff
        /*03b8*/ 	.word	0x00000040
        /*03bc*/ 	.short	0x010a
        /*03be*/ 	.byte	0x08
	.zero		1


	//   ....[45]....
        /*03c0*/ 	.word	0x00001a20
        /*03c4*/ 	.word	0x000000ff
        /*03c8*/ 	.word	0x000000b8
        /*03cc*/ 	.short	0x0101
        /*03ce*/ 	.byte	0x04
	.zero		1


	//   ....[46]....
        /*03d0*/ 	.word	0x00001a40
        /*03d4*/ 	.word	0x000000ff
        /*03d8*/ 	.word	0x00000040
        /*03dc*/ 	.short	0x010a
        /*03de*/ 	.byte	0x08
	.zero		1


	//   ....[47]....
        /*03e0*/ 	.word	0x00001ac0
        /*03e4*/ 	.word	0x000000ff
        /*03e8*/ 	.word	0x00000040
        /*03ec*/ 	.short	0x010a
        /*03ee*/ 	.byte	0x11
	.zero		1


	//   ....[48]....
        /*03f0*/ 	.word	0x00001c10
        /*03f4*/ 	.word	0x000000ff
        /*03f8*/ 	.word	0x00000040
        /*03fc*/ 	.short	0x010a
        /*03fe*/ 	.byte	0x08
	.zero		1


	//   ....[49]....
        /*0400*/ 	.word	0x00001d50
        /*0404*/ 	.word	0x00000002
        /*0408*/ 	.word	0x000000c0
        /*040c*/ 	.short	0x010a
        /*040e*/ 	.byte	0xff
	.zero		1


	//   ....[50]....
        /*0410*/ 	.word	0x00001e10
        /*0414*/ 	.word	0x00000002
        /*0418*/ 	.word	0x00000000
        /*041c*/ 	.short	0x0101
        /*041e*/ 	.byte	0xff
	.zero		1


	//   ....[51]....
        /*0420*/ 	.word	0x00002370
        /*0424*/ 	.word	0x000000ff
        /*0428*/ 	.word	0x00000000
        /*042c*/ 	.short	0x010a
        /*042e*/ 	.byte	0x05
	.zero		1


	//   ....[52]....
        /*0430*/ 	.word	0x00002400
        /*0434*/ 	.word	0x000000ff
        /*0438*/ 	.word	0x00000000
        /*043c*/ 	.short	0x010a
        /*043e*/ 	.byte	0x05
	.zero		1


	//   ....[53]....
        /*0440*/ 	.word	0x00002490
        /*0444*/ 	.word	0x000000ff
        /*0448*/ 	.word	0x00000000
        /*044c*/ 	.short	0x010a
        /*044e*/ 	.byte	0x05
	.zero		1


	//   ....[54]....
        /*0450*/ 	.word	0x00002520
        /*0454*/ 	.word	0x000000ff
        /*0458*/ 	.word	0x00000000
        /*045c*/ 	.short	0x010a
        /*045e*/ 	.byte	0x05
	.zero		1


	//   ....[55]....
        /*0460*/ 	.word	0x000025b0
        /*0464*/ 	.word	0x000000ff
        /*0468*/ 	.word	0x00000000
        /*046c*/ 	.short	0x010a
        /*046e*/ 	.byte	0x05
	.zero		1


	//   ....[56]....
        /*0470*/ 	.word	0x00002640
        /*0474*/ 	.word	0x000000ff
        /*0478*/ 	.word	0x00000000
        /*047c*/ 	.short	0x010a
        /*047e*/ 	.byte	0x05
	.zero		1


	//   ....[57]....
        /*0480*/ 	.word	0x000026d0
        /*0484*/ 	.word	0x000000ff
        /*0488*/ 	.word	0x00000000
        /*048c*/ 	.short	0x010a
        /*048e*/ 	.byte	0x05
	.zero		1


	//   ....[58]....
        /*0490*/ 	.word	0x00002770
        /*0494*/ 	.word	0x00000000
        /*0498*/ 	.word	0x00000000
        /*049c*/ 	.short	0x010a
        /*049e*/ 	.byte	0xff
	.zero		1


	//   ....[59]....
        /*04a0*/ 	.word	0x00002890
        /*04a4*/ 	.word	0x00000000
        /*04a8*/ 	.word	0x00000120
        /*04ac*/ 	.short	0x010a
        /*04ae*/ 	.byte	0xff
	.zero		1


	//   ....[60]....
        /*04b0*/ 	.word	0x00002900
        /*04b4*/ 	.word	0x00000000
        /*04b8*/ 	.word	0x00000000
        /*04bc*/ 	.short	0x0101
        /*04be*/ 	.byte	0xff
	.zero		1


	//   ....[61]....
        /*04c0*/ 	.word	0x00002920
        /*04c4*/ 	.word	0x000000ff
        /*04c8*/ 	.word	0x000000d0
        /*04cc*/ 	.short	0x010a
        /*04ce*/ 	.byte	0x05
	.zero		1


	//   ....[62]....
        /*04d0*/ 	.word	0x00002a40
        /*04d4*/ 	.word	0x00000000
        /*04d8*/ 	.word	0x000000c0
        /*04dc*/ 	.short	0x010a
        /*04de*/ 	.byte	0xff
	.zero		1


	//   ....[63]....
        /*04e0*/ 	.word	0x00002b40
        /*04e4*/ 	.word	0x00000000
        /*04e8*/ 	.word	0x00000000
        /*04ec*/ 	.short	0x0101
        /*04ee*/ 	.byte	0xff
	.zero		1


	//   ....[64]....
        /*04f0*/ 	.word	0x00002bd0
        /*04f4*/ 	.word	0x000000ff
        /*04f8*/ 	.word	0x000000d0
        /*04fc*/ 	.short	0x0106
        /*04fe*/ 	.byte	0x05
	.zero		1


	//   ....[65]....
        /*0500*/ 	.word	0x00002bf0
        /*0504*/ 	.word	0x000000ff
        /*0508*/ 	.word	0x000000d0
        /*050c*/ 	.short	0x010a
        /*050e*/ 	.byte	0x05
	.zero		1


	//   ....[66]....
        /*0510*/ 	.word	0x00002c80
        /*0514*/ 	.word	0x000000ff
        /*0518*/ 	.word	0x000000d0
        /*051c*/ 	.short	0x0106
        /*051e*/ 	.byte	0x04
	.zero		1


	//   ....[67]....
        /*0520*/ 	.word	0x00002cc0
        /*0524*/ 	.word	0x00000000
        /*0528*/ 	.word	0x000000d0
        /*052c*/ 	.short	0x010a
        /*052e*/ 	.byte	0xff
	.zero		1


	//   ....[68]....
        /*0530*/ 	.word	0x00003200
        /*0534*/ 	.word	0x00000000
        /*0538*/ 	.word	0x000000c0
        /*053c*/ 	.short	0x010a
        /*053e*/ 	.byte	0xff
	.zero		1


	//   ....[69]....
        /*0540*/ 	.word	0x00003310
        /*0544*/ 	.word	0x00000003
        /*0548*/ 	.word	0x00000000
        /*054c*/ 	.short	0x0101
        /*054e*/ 	.byte	0xff
	.zero		1


	//   ....[70]....
        /*0550*/ 	.word	0x00003320
        /*0554*/ 	.word	0x000000ff
        /*0558*/ 	.word	0x00000000
        /*055c*/ 	.short	0x010a
        /*055e*/ 	.byte	0x06
	.zero		1


	//   ....[71]....
        /*0560*/ 	.word	0x00003340
        /*0564*/ 	.word	0x000000ff
        /*0568*/ 	.word	0x00000100
        /*056c*/ 	.short	0x010a
        /*056e*/ 	.byte	0x07
	.zero		1


	//   ....[72]....
        /*0570*/ 	.word	0x00003410
        /*0574*/ 	.word	0x000000ff
        /*0578*/ 	.word	0x00000000
        /*057c*/ 	.short	0x010a
        /*057e*/ 	.byte	0x06
	.zero		1


	//   ....[73]....
        /*0580*/ 	.word	0x00003540
        /*0584*/ 	.word	0x000000ff
        /*0588*/ 	.word	0x00000000
        /*058c*/ 	.short	0x010a
        /*058e*/ 	.byte	0x1a
	.zero		1


	//   ....[74]....
        /*0590*/ 	.word	0x000037e0
        /*0594*/ 	.word	0x000000ff
        /*0598*/ 	.word	0x00000000
        /*059c*/ 	.short	0x010a
        /*059e*/ 	.byte	0x06
	.zero		1


	//   ....[75]....
        /*05a0*/ 	.word	0x00003870
        /*05a4*/ 	.word	0x000000ff
        /*05a8*/ 	.word	0x00000000
        /*05ac*/ 	.short	0x010a
        /*05ae*/ 	.byte	0x06
	.zero		1


	//   ....[76]....
        /*05b0*/ 	.word	0x00003900
        /*05b4*/ 	.word	0x000000ff
        /*05b8*/ 	.word	0x00000000
        /*05bc*/ 	.short	0x010a
        /*05be*/ 	.byte	0x06
	.zero		1


	//   ....[77]....
        /*05c0*/ 	.word	0x00003990
        /*05c4*/ 	.word	0x000000ff
        /*05c8*/ 	.word	0x00000000
        /*05cc*/ 	.short	0x010a
        /*05ce*/ 	.byte	0x07
	.zero		1


	//   ....[78]....
        /*05d0*/ 	.word	0x00003dd0
        /*05d4*/ 	.word	0x00000000
        /*05d8*/ 	.word	0x000000c0
        /*05dc*/ 	.short	0x010a
        /*05de*/ 	.byte	0xff
	.zero		1


	//   ....[79]....
        /*05e0*/ 	.word	0x00003e90
        /*05e4*/ 	.word	0x00000000
        /*05e8*/ 	.word	0x00000000
        /*05ec*/ 	.short	0x0101
        /*05ee*/ 	.byte	0xff
	.zero		1


	//   ....[80]....
        /*05f0*/ 	.word	0x000041b0
        /*05f4*/ 	.word	0x000000ff
        /*05f8*/ 	.word	0x000000b8
        /*05fc*/ 	.short	0x010a
        /*05fe*/ 	.byte	0x07
	.zero		1


	//   ....[81]....
        /*0600*/ 	.word	0x000043d0
        /*0604*/ 	.word	0x000000ff
        /*0608*/ 	.word	0x00000098
        /*060c*/ 	.short	0x010a
        /*060e*/ 	.byte	0x0f
	.zero		1


	//   ....[82]....
        /*0610*/ 	.word	0x000045d0
        /*0614*/ 	.word	0x000000ff
        /*0618*/ 	.word	0x00000080
        /*061c*/ 	.short	0x010b
        /*061e*/ 	.byte	0x0f
	.zero		1


	//   ....[83]....
        /*0620*/ 	.word	0x00004620
        /*0624*/ 	.word	0x000000ff
        /*0628*/ 	.word	0x00000000
        /*062c*/ 	.short	0x0101
        /*062e*/ 	.byte	0x10
	.zero		1


	//   ....[84]....
        /*0630*/ 	.word	0x00004660
        /*0634*/ 	.word	0x000000ff
        /*0638*/ 	.word	0x00000098
        /*063c*/ 	.short	0x010a
        /*063e*/ 	.byte	0x0d
	.zero		1


	//   ....[85]....
        /*0640*/ 	.word	0x000048a0
        /*0644*/ 	.word	0x000000ff
        /*0648*/ 	.word	0x00000080
        /*064c*/ 	.short	0x010b
        /*064e*/ 	.byte	0x0d
	.zero		1


	//   ....[86]....
        /*0650*/ 	.word	0x00004910
        /*0654*/ 	.word	0x000000ff
        /*0658*/ 	.word	0x00000000
        /*065c*/ 	.short	0x0101
        /*065e*/ 	.byte	0x0f
	.zero		1


	//   ....[87]....
        /*0660*/ 	.word	0x00004960
        /*0664*/ 	.word	0x000000ff
        /*0668*/ 	.word	0x00000000
        /*066c*/ 	.short	0x010a
        /*066e*/ 	.byte	0x04
	.zero		1


	//   ....[88]....
        /*0670*/ 	.word	0x000049f0
        /*0674*/ 	.word	0x000000ff
        /*0678*/ 	.word	0x00000000
        /*067c*/ 	.short	0x010a
        /*067e*/ 	.byte	0x04
	.zero		1


	//   ....[89]....
        /*0680*/ 	.word	0x00004a90
        /*0684*/ 	.word	0x00000000
        /*0688*/ 	.word	0x00000000
        /*068c*/ 	.short	0x010a
        /*068e*/ 	.byte	0xff
	.zero		1


	//   ....[90]....
        /*0690*/ 	.word	0x00004dd0
        /*0694*/ 	.word	0x00000000
        /*0698*/ 	.word	0x000000c0
        /*069c*/ 	.short	0x010a
        /*069e*/ 	.byte	0xff
	.zero		1


	//   ....[91]....
        /*06a0*/ 	.word	0x00004ee0
        /*06a4*/ 	.word	0x00000000
        /*06a8*/ 	.word	0x00000000
        /*06ac*/ 	.short	0x0101
        /*06ae*/ 	.byte	0xff
	.zero		1


	//   ....[92]....
        /*06b0*/ 	.word	0x00005980
        /*06b4*/ 	.word	0x00000000
        /*06b8*/ 	.word	0x00000080
        /*06bc*/ 	.short	0x010a
        /*06be*/ 	.byte	0xff
	.zero		1


	//   ....[93]....
        /*06c0*/ 	.word	0x000059f0
        /*06c4*/ 	.word	0x00000049
        /*06c8*/ 	.word	0x000000e0
        /*06cc*/ 	.short	0x010a
        /*06ce*/ 	.byte	0xff
	.zero		1


	//   ....[94]....
        /*06d0*/ 	.word	0x00005ae0
        /*06d4*/ 	.word	0x00000000
        /*06d8*/ 	.word	0x00000080
        /*06dc*/ 	.short	0x010a
        /*06de*/ 	.byte	0xff
	.zero		1


	//   ....[95]....
        /*06e0*/ 	.word	0x00005c10
        /*06e4*/ 	.word	0x00000049
        /*06e8*/ 	.word	0x000000e0
        /*06ec*/ 	.short	0x010a
        /*06ee*/ 	.byte	0xff
	.zero		1


	//   ....[96]....
        /*06f0*/ 	.word	0x00006720
        /*06f4*/ 	.word	0x00000000
        /*06f8*/ 	.word	0x00000000
        /*06fc*/ 	.short	0x0101
        /*06fe*/ 	.byte	0xff
	.zero		1


	//   ....[97]....
        /*0700*/ 	.word	0x00006730
        /*0704*/ 	.word	0x00000002
        /*0708*/ 	.word	0x00000080
        /*070c*/ 	.short	0x010a
        /*070e*/ 	.byte	0xff
	.zero		1


	//   ....[98]....
        /*0710*/ 	.word	0x00006800
        /*0714*/ 	.word	0x00000002
        /*0718*/ 	.word	0x00000080
        /*071c*/ 	.short	0x010a
        /*071e*/ 	.byte	0xff
	.zero		1


	//   ....[99]....
        /*0720*/ 	.word	0x00006b70
        /*0724*/ 	.word	0x000000ff
        /*0728*/ 	.word	0x00000000
        /*072c*/ 	.short	0x0101
        /*072e*/ 	.byte	0x05
	.zero		1


	//   ....[100]....
        /*0730*/ 	.word	0x000074a0
        /*0734*/ 	.word	0x00000000
        /*0738*/ 	.word	0x00000000
        /*073c*/ 	.short	0x0101
        /*073e*/ 	.byte	0xff
	.zero		1


	//   ....[101]....
        /*0740*/ 	.word	0x00007710
        /*0744*/ 	.word	0x000000ff
        /*0748*/ 	.word	0x00000000
        /*074c*/ 	.short	0x0101
        /*074e*/ 	.byte	0x04
	.zero		1


	//   ....[102]....
        /*0750*/ 	.word	0x00007730
        /*0754*/ 	.word	0x00000002
        /*0758*/ 	.word	0x00000130
        /*075c*/ 	.short	0x010a
        /*075e*/ 	.byte	0xff
	.zero		1


	//   ....[103]....
        /*0760*/ 	.word	0x00007790
        /*0764*/ 	.word	0x00000002
        /*0768*/ 	.word	0x00000040
        /*076c*/ 	.short	0x010a
        /*076e*/ 	.byte	0xff
	.zero		1


	//   ....[104]....
        /*0770*/ 	.word	0x000077f0
        /*0774*/ 	.word	0x00000002
        /*0778*/ 	.word	0x00000040
        /*077c*/ 	.short	0x010a
        /*077e*/ 	.byte	0xff
	.zero		1


	//   ....[105]....
        /*0780*/ 	.word	0x00007840
        /*0784*/ 	.word	0x00000002
        /*0788*/ 	.word	0x000000c0
        /*078c*/ 	.short	0x010a
        /*078e*/ 	.byte	0xff
	.zero		1


	//   ....[106]....
        /*0790*/ 	.word	0x000078a0
        /*0794*/ 	.word	0x00000000
        /*0798*/ 	.word	0x00000000
        /*079c*/ 	.short	0x010a
        /*079e*/ 	.byte	0xff
	.zero		1


	//   ....[107]....
        /*07a0*/ 	.word	0x00007900
        /*07a4*/ 	.word	0x00000000
        /*07a8*/ 	.word	0x00000000
        /*07ac*/ 	.short	0x010a
        /*07ae*/ 	.byte	0xff
	.zero		1


	//   ....[108]....
        /*07b0*/ 	.word	0x00007960
        /*07b4*/ 	.word	0x00000000
        /*07b8*/ 	.word	0x00000000
        /*07bc*/ 	.short	0x010a
        /*07be*/ 	.byte	0xff
	.zero		1


	//   ....[109]....
        /*07c0*/ 	.word	0x000079c0
        /*07c4*/ 	.word	0x00000000
        /*07c8*/ 	.word	0x00000000
        /*07cc*/ 	.short	0x010a
        /*07ce*/ 	.byte	0xff
	.zero		1


	//   ....[110]....
        /*07d0*/ 	.word	0x00007a20
        /*07d4*/ 	.word	0x00000000
        /*07d8*/ 	.word	0x00000000
        /*07dc*/ 	.short	0x010a
        /*07de*/ 	.byte	0xff
	.zero		1


	//   ....[111]....
        /*07e0*/ 	.word	0x00007a80
        /*07e4*/ 	.word	0x00000000
        /*07e8*/ 	.word	0x00000000
        /*07ec*/ 	.short	0x010a
        /*07ee*/ 	.byte	0xff
	.zero		1


	//   ....[112]....
        /*07f0*/ 	.word	0x00007ae0
        /*07f4*/ 	.word	0x00000000
        /*07f8*/ 	.word	0x00000000
        /*07fc*/ 	.short	0x010a
        /*07fe*/ 	.byte	0xff
	.zero		1


	//   ....[113]....
        /*0800*/ 	.word	0x00007b30
        /*0804*/ 	.word	0x00000000
        /*0808*/ 	.word	0x00000120
        /*080c*/ 	.short	0x010a
        /*080e*/ 	.byte	0xff
	.zero		1


	//   ....[114]....
        /*0810*/ 	.word	0x00007b90
        /*0814*/ 	.word	0x00000000
        /*0818*/ 	.word	0x000000d0
        /*081c*/ 	.short	0x010a
        /*081e*/ 	.byte	0xff
	.zero		1


	//   ....[115]....
        /*0820*/ 	.word	0x00007be0
        /*0824*/ 	.word	0x00000000
        /*0828*/ 	.word	0x000000c0
        /*082c*/ 	.short	0x010a
        /*082e*/ 	.byte	0xff
	.zero		1


	//   ....[116]....
        /*0830*/ 	.word	0x00007c40
        /*0834*/ 	.word	0x00000000
        /*0838*/ 	.word	0x000000d0
        /*083c*/ 	.short	0x010a
        /*083e*/ 	.byte	0xff
	.zero		1


	//   ....[117]....
        /*0840*/ 	.word	0x00007c90
        /*0844*/ 	.word	0x00000000
        /*0848*/ 	.word	0x000000c0
        /*084c*/ 	.short	0x010a
        /*084e*/ 	.byte	0xff
	.zero		1


	//   ....[118]....
        /*0850*/ 	.word	0x00007cf0
        /*0854*/ 	.word	0x00000002
        /*0858*/ 	.word	0x00000100
        /*085c*/ 	.short	0x010a
        /*085e*/ 	.byte	0xff
	.zero		1


	//   ....[119]....
        /*0860*/ 	.word	0x00007d50
        /*0864*/ 	.word	0x00000000
        /*0868*/ 	.word	0x00000000
        /*086c*/ 	.short	0x010a
        /*086e*/ 	.byte	0xff
	.zero		1


	//   ....[120]....
        /*0870*/ 	.word	0x00007db0
        /*0874*/ 	.word	0x00000000
        /*0878*/ 	.word	0x00000000
        /*087c*/ 	.short	0x010a
        /*087e*/ 	.byte	0xff
	.zero		1


	//   ....[121]....
        /*0880*/ 	.word	0x00007e10
        /*0884*/ 	.word	0x00000000
        /*0888*/ 	.word	0x00000000
        /*088c*/ 	.short	0x010a
        /*088e*/ 	.byte	0xff
	.zero		1


	//   ....[122]....
        /*0890*/ 	.word	0x00007e70
        /*0894*/ 	.word	0x00000000
        /*0898*/ 	.word	0x00000000
        /*089c*/ 	.short	0x010a
        /*089e*/ 	.byte	0xff
	.zero		1


	//   ....[123]....
        /*08a0*/ 	.word	0x00007ed0
        /*08a4*/ 	.word	0x00000000
        /*08a8*/ 	.word	0x00000000
        /*08ac*/ 	.short	0x010a
        /*08ae*/ 	.byte	0xff
	.zero		1


	//   ....[124]....
        /*08b0*/ 	.word	0x00007f20
        /*08b4*/ 	.word	0x00000000
        /*08b8*/ 	.word	0x000000c0
        /*08bc*/ 	.short	0x010a
        /*08be*/ 	.byte	0xff
	.zero		1


	//   ....[125]....
        /*08c0*/ 	.word	0x00007f80
        /*08c4*/ 	.word	0x00000000
        /*08c8*/ 	.word	0x000000b8
        /*08cc*/ 	.short	0x010a
        /*08ce*/ 	.byte	0xff
	.zero		1


	//   ....[126]....
        /*08d0*/ 	.word	0x00007fe0
        /*08d4*/ 	.word	0x00000000
        /*08d8*/ 	.word	0x00000098
        /*08dc*/ 	.short	0x010a
        /*08de*/ 	.byte	0xff
	.zero		1


	//   ....[127]....
        /*08e0*/ 	.word	0x00008040
        /*08e4*/ 	.word	0x00000000
        /*08e8*/ 	.word	0x00000098
        /*08ec*/ 	.short	0x010a
        /*08ee*/ 	.byte	0xff
	.zero		1


	//   ....[128]....
        /*08f0*/ 	.word	0x000080a0
        /*08f4*/ 	.word	0x00000000
        /*08f8*/ 	.word	0x00000000
        /*08fc*/ 	.short	0x010a
        /*08fe*/ 	.byte	0xff
	.zero		1


	//   ....[129]....
        /*0900*/ 	.word	0x00008100
        /*0904*/ 	.word	0x00000000
        /*0908*/ 	.word	0x00000000
        /*090c*/ 	.short	0x010a
        /*090e*/ 	.byte	0xff
	.zero		1


	//   ....[130]....
        /*0910*/ 	.word	0x00008150
        /*0914*/ 	.word	0x00000000
        /*0918*/ 	.word	0x000000c0
        /*091c*/ 	.short	0x010a
        /*091e*/ 	.byte	0xff
	.zero		1


	//   ....[131]....
        /*0920*/ 	.word	0x000081a0
        /*0924*/ 	.word	0x00000000
        /*0928*/ 	.word	0x00000080
        /*092c*/ 	.short	0x010a
        /*092e*/ 	.byte	0xff
	.zero		1


	//   ....[132]....
        /*0930*/ 	.word	0x000081f0
        /*0934*/ 	.word	0x00000049
        /*0938*/ 	.word	0x000000e0
        /*093c*/ 	.short	0x010a
        /*093e*/ 	.byte	0xff
	.zero		1


	//   ....[133]....
        /*0940*/ 	.word	0x00008240
        /*0944*/ 	.word	0x00000002
        /*0948*/ 	.word	0x00000080
        /*094c*/ 	.short	0x010a
        /*094e*/ 	.byte	0xff
	.zero		1


	//----- nvinfo : EIATTR_NUM_MBARRIERS
	.align		4
.L_47:
        /*0950*/ 	.byte	0x03, 0x38
        /*0952*/ 	.short	0x0028


	//----- nvinfo : EIATTR_EXIT_INSTR_OFFSETS
	.align		4
        /*0954*/ 	.byte	0x04, 0x1c
        /*0956*/ 	.short	(.L_49 - .L_48)


	//   ....[0]....
.L_48:
        /*0958*/ 	.word	0x000027a0


	//   ....[1]....
        /*095c*/ 	.word	0x00002c90


	//   ....[2]....
        /*0960*/ 	.word	0x00002cf0


	//   ....[3]....
        /*0964*/ 	.word	0x00003bf0


	//   ....[4]....
        /*0968*/ 	.word	0x00004ac0


	//   ....[5]....
        /*096c*/ 	.word	0x00004b00


	//   ....[6]....
        /*0970*/ 	.word	0x00007600


	//   ....[7]....
        /*0974*/ 	.word	0x00007680


	//   ....[8]....
        /*0978*/ 	.word	0x000076b0


	//   ....[9]....
        /*097c*/ 	.word	0x00007720


	//----- nvinfo : EIATTR_MAX_THREADS
	.align		4
.L_49:
        /*0980*/ 	.byte	0x04, 0x05
        /*0982*/ 	.short	(.L_51 - .L_50)
.L_50:
        /*0984*/ 	.word	0x00000100
        /*0988*/ 	.word	0x00000001
        /*098c*/ 	.word	0x00000001


	//----- nvinfo : EIATTR_CRS_STACK_SIZE
	.align		4
.L_51:
        /*0990*/ 	.byte	0x04, 0x1e
        /*0992*/ 	.short	(.L_53 - .L_52)
.L_52:
        /*0994*/ 	.word	0x00000000


	//----- nvinfo : EIATTR_CBANK_PARAM_SIZE
	.align		4
.L_53:
        /*0998*/ 	.byte	0x03, 0x19
        /*099a*/ 	.short	0x0800


	//----- nvinfo : EIATTR_PARAM_CBANK
	.align		4
        /*099c*/ 	.byte	0x04, 0x0a
        /*099e*/ 	.short	(.L_55 - .L_54)
	.align		4
.L_54:
        /*09a0*/ 	.word	index@(.nv.constant0._ZN7cutlass13device_kernelINS_4gemm6kernel13GemmUniversalIN4cute5tupleIJiiiiEEENS1_10collective13CollectiveMmaINS1_35MainloopSm100TmaUmmaWarpSpecializedILi8ELi2ELi4ENS5_IJNS4_1CILi1EEESB_SB_EEEEENS5_IJNSA_ILi128EEENSA_ILi64EEESF_EEENS_10bfloat16_tENS5_IJlSB_lEEESH_SI_NS4_8TiledMMAINS4_8MMA_AtomIJNS4_20SM100_MMA_F16BF16_SSISH_SH_fLi128ELi64ELNS4_4UMMA5MajorE0ELSN_0ELNSM_7ScaleInE0ELSO_0EEEEEENS4_6LayoutISC_NS5_IJNSA_ILi0EEESS_SS_EEEEENS5_IJNS4_10UnderscoreESV_SV_EEEEENS4_13SM90_TMA_LOADENS4_14ComposedLayoutINS4_7SwizzleILi3ELi4ELi3EEENS4_18smem_ptr_flag_bitsILi16EEENSR_INS5_IJNSA_ILi8EEESF_EEENS5_IJSF_SB_EEEEEEEvNS4_8identityESY_S18_vS19_EENS_8epilogue10collective18CollectiveEpilogueINS1B_23Sm100TmaWarpSpecializedILi3ELi2ELi32ELb1ELb0EEEJSG_NS5_IJNSR_ISE_SB_EENSR_INSA_ILi32EEESB_EEEEESH_SI_SH_SI_NS1B_6fusion15FusionCallbacksIS1F_NS1K_17LinearCombinationISH_fSH_fLNS_15FloatRoundStyleE2EEESG_S1J_JEEENS4_5SM1004TMEM4LOAD26SM100_TMEM_LOAD_32dp32b32xESY_NSZ_INS10_ILi2ELi4ELi3EEES13_NSR_INS5_IJS14_S1H_EEENS5_IJS1H_SB_EEEEEEENS4_39AutoVectorizingCopyWithAssumedAlignmentILi128EEENS4_14SM90_TMA_STOREES1Y_S20_S20_EEEvvEEEEvNT_6ParamsE)
        /*09a4*/ 	.short	0x0380
        /*09a6*/ 	.short	0x0800


	//----- nvinfo : EIATTR_SW_WAR
	.align		4
.L_55:
        /*09a8*/ 	.byte	0x04, 0x36
        /*09aa*/ 	.short	(.L_57 - .L_56)
.L_56:
        /*09ac*/ 	.word	0x00000008
.L_57:


//--------------------- .nv.callgraph             --------------------------
	.section	.nv.callgraph,"",@"SHT_CUDA_CALLGRAPH"
	.align	4
	.sectionentsize	8
	.align		4
        /*0000*/ 	.word	0x00000000
	.align		4
        /*0004*/ 	.word	0xffffffff
	.align		4
        /*0008*/ 	.word	index@(_ZN7cutlass13device_kernelINS_4gemm6kernel13GemmUniversalIN4cute5tupleIJiiiiEEENS1_10collective13CollectiveMmaINS1_35MainloopSm100TmaUmmaWarpSpecializedILi8ELi2ELi4ENS5_IJNS4_1CILi1EEESB_SB_EEEEENS5_IJNSA_ILi128EEENSA_ILi64EEESF_EEENS_10bfloat16_tENS5_IJlSB_lEEESH_SI_NS4_8TiledMMAINS4_8MMA_AtomIJNS4_20SM100_MMA_F16BF16_SSISH_SH_fLi128ELi64ELNS4_4UMMA5MajorE0ELSN_0ELNSM_7ScaleInE0ELSO_0EEEEEENS4_6LayoutISC_NS5_IJNSA_ILi0EEESS_SS_EEEEENS5_IJNS4_10UnderscoreESV_SV_EEEEENS4_13SM90_TMA_LOADENS4_14ComposedLayoutINS4_7SwizzleILi3ELi4ELi3EEENS4_18smem_ptr_flag_bitsILi16EEENSR_INS5_IJNSA_ILi8EEESF_EEENS5_IJSF_SB_EEEEEEEvNS4_8identityESY_S18_vS19_EENS_8epilogue10collective18CollectiveEpilogueINS1B_23Sm100TmaWarpSpecializedILi3ELi2ELi32ELb1ELb0EEEJSG_NS5_IJNSR_ISE_SB_EENSR_INSA_ILi32EEESB_EEEEESH_SI_SH_SI_NS1B_6fusion15FusionCallbacksIS1F_NS1K_17LinearCombinationISH_fSH_fLNS_15FloatRoundStyleE2EEESG_S1J_JEEENS4_5SM1004TMEM4LOAD26SM100_TMEM_LOAD_32dp32b32xESY_NSZ_INS10_ILi2ELi4ELi3EEES13_NSR_INS5_IJS14_S1H_EEENS5_IJS1H_SB_EEEEEEENS4_39AutoVectorizingCopyWithAssumedAlignmentILi128EEENS4_14SM90_TMA_STOREES1Y_S20_S20_EEEvvEEEEvNT_6ParamsE)
	.align		4
        /*000c*/ 	.word	index@(__assertfail)
	.align		4
        /*0010*/ 	.word	0x00000000
	.align		4
        /*0014*/ 	.word	0xfffffffe
	.align		4
        /*0018*/ 	.word	0x00000000
	.align		4
        /*001c*/ 	.word	0xfffffffd
	.align		4
        /*0020*/ 	.word	0x00000000
	.align		4
        /*0024*/ 	.word	0xfffffffc


//--------------------- .nv.constant4             --------------------------
	.section	.nv.constant4,"a",@progbits
	.align	8
	.align		8
.nv.constant4:
        /*0000*/ 	.dword	__assertfail
	.align		8
        /*0008*/ 	.dword	__unnamed_1
	.align		8
        /*0010*/ 	.dword	__unnamed_2
	.align		8
        /*0018*/ 	.dword	_ZN40_INTERNAL_ff197310_4_k_cu_747412a0_309954cuda3std3__45__cpo5beginE
	.align		8
        /*0020*/ 	.dword	_ZN40_INTERNAL_ff197310_4_k_cu_747412a0_309954cuda3std3__45__cpo3endE
	.align		8
        /*0028*/ 	.dword	_ZN40_INTERNAL_ff197310_4_k_cu_747412a0_309954cuda3std3__45__cpo6cbeginE
	.align		8
        /*0030*/ 	.dword	_ZN40_INTERNAL_ff197310_4_k_cu_747412a0_309954cuda3std3__45__cpo4cendE
	.align		8
        /*0038*/ 	.dword	_ZN40_INTERNAL_ff197310_4_k_cu_747412a0_309954cuda3std3__442_GLOBAL__N__ff197310_4_k_cu_747412a0_309956ignoreE
	.align		8
        /*0040*/ 	.dword	_ZN40_INTERNAL_ff197310_4_k_cu_747412a0_309954cuda3std3__419piecewise_constructE
	.align		8
        /*0048*/ 	.dword	_ZN40_INTERNAL_ff197310_4_k_cu_747412a0_309954cuda3std3__48in_placeE
	.align		8
        /*0050*/ 	.dword	_ZN40_INTERNAL_ff197310_4_k_cu_747412a0_309954cuda3std6ranges3__45__cpo4swapE
	.align		8
        /*0058*/ 	.dword	_ZN40_INTERNAL_ff197310_4_k_cu_747412a0_309954cuda3std6ranges3__45__cpo9iter_moveE
	.align		8
        /*0060*/ 	.dword	_ZN40_INTERNAL_ff197310_4_k_cu_747412a0_309954cute7productE
	.align		8
        /*0068*/ 	.dword	_ZN40_INTERNAL_ff197310_4_k_cu_747412a0_309954cute1_E
	.align		8
        /*0070*/ 	.dword	$str$25
	.align		8
        /*0078*/ 	.dword	$str$26
	.align		8
        /*0080*/ 	.dword	$str$27
	.align		8
        /*0088*/ 	.dword	$str$28


//--------------------- .text._ZN7cutlass13device_kernelINS_4gemm6kernel13GemmUniversalIN4cute5tupleIJiiiiEEENS1_10collective13CollectiveMmaINS1_35MainloopSm100TmaUmmaWarpSpecializedILi8ELi2ELi4ENS5_IJNS4_1CILi1EEESB_SB_EEEEENS5_IJNSA_ILi128EEENSA_ILi64EEESF_EEENS_10bfloat16_tENS5_IJlSB_lEEESH_SI_NS4_8TiledMMAINS4_8MMA_AtomIJNS4_20SM100_MMA_F16BF16_SSISH_SH_fLi128ELi64ELNS4_4UMMA5MajorE0ELSN_0ELNSM_7ScaleInE0ELSO_0EEEEEENS4_6LayoutISC_NS5_IJNSA_ILi0EEESS_SS_EEEEENS5_IJNS4_10UnderscoreESV_SV_EEEEENS4_13SM90_TMA_LOADENS4_14ComposedLayoutINS4_7SwizzleILi3ELi4ELi3EEENS4_18smem_ptr_flag_bitsILi16EEENSR_INS5_IJNSA_ILi8EEESF_EEENS5_IJSF_SB_EEEEEEEvNS4_8identityESY_S18_vS19_EENS_8epilogue10collective18CollectiveEpilogueINS1B_23Sm100TmaWarpSpecializedILi3ELi2ELi32ELb1ELb0EEEJSG_NS5_IJNSR_ISE_SB_EENSR_INSA_ILi32EEESB_EEEEESH_SI_SH_SI_NS1B_6fusion15FusionCallbacksIS1F_NS1K_17LinearCombinationISH_fSH_fLNS_15FloatRoundStyleE2EEESG_S1J_JEEENS4_5SM1004TMEM4LOAD26SM100_TMEM_LOAD_32dp32b32xESY_NSZ_INS10_ILi2ELi4ELi3EEES13_NSR_INS5_IJS14_S1H_EEENS5_IJS1H_SB_EEEEEEENS4_39AutoVectorizingCopyWithAssumedAlignmentILi128EEENS4_14SM90_TMA_STOREES1Y_S20_S20_EEEvvEEEEvNT_6ParamsE --------------------------
	.section	.text._ZN7cutlass13device_kernelINS_4gemm6kernel13GemmUniversalIN4cute5tupleIJiiiiEEENS1_10collective13CollectiveMmaINS1_35MainloopSm100TmaUmmaWarpSpecializedILi8ELi2ELi4ENS5_IJNS4_1CILi1EEESB_SB_EEEEENS5_IJNSA_ILi128EEENSA_ILi64EEESF_EEENS_10bfloat16_tENS5_IJlSB_lEEESH_SI_NS4_8TiledMMAINS4_8MMA_AtomIJNS4_20SM100_MMA_F16BF16_SSISH_SH_fLi128ELi64ELNS4_4UMMA5MajorE0ELSN_0ELNSM_7ScaleInE0ELSO_0EEEEEENS4_6LayoutISC_NS5_IJNSA_ILi0EEESS_SS_EEEEENS5_IJNS4_10UnderscoreESV_SV_EEEEENS4_13SM90_TMA_LOADENS4_14ComposedLayoutINS4_7SwizzleILi3ELi4ELi3EEENS4_18smem_ptr_flag_bitsILi16EEENSR_INS5_IJNSA_ILi8EEESF_EEENS5_IJSF_SB_EEEEEEEvNS4_8identityESY_S18_vS19_EENS_8epilogue10collective18CollectiveEpilogueINS1B_23Sm100TmaWarpSpecializedILi3ELi2ELi32ELb1ELb0EEEJSG_NS5_IJNSR_ISE_SB_EENSR_INSA_ILi32EEESB_EEEEESH_SI_SH_SI_NS1B_6fusion15FusionCallbacksIS1F_NS1K_17LinearCombinationISH_fSH_fLNS_15FloatRoundStyleE2EEESG_S1J_JEEENS4_5SM1004TMEM4LOAD26SM100_TMEM_LOAD_32dp32b32xESY_NSZ_INS10_ILi2ELi4ELi3EEES13_NSR_INS5_IJS14_S1H_EEENS5_IJS1H_SB_EEEEEEENS4_39AutoVectorizingCopyWithAssumedAlignmentILi128EEENS4_14SM90_TMA_STOREES1Y_S20_S20_EEEvvEEEEvNT_6ParamsE,"ax",@progbits
	.align	128
.text._ZN7cutlass13device_kernelINS_4gemm6kernel13GemmUniversalIN4cute5tupleIJiiiiEEENS1_10collective13CollectiveMmaINS1_35MainloopSm100TmaUmmaWarpSpecializedILi8ELi2ELi4ENS5_IJNS4_1CILi1EEESB_SB_EEEEENS5_IJNSA_ILi128EEENSA_ILi64EEESF_EEENS_10bfloat16_tENS5_IJlSB_lEEESH_SI_NS4_8TiledMMAINS4_8MMA_AtomIJNS4_20SM100_MMA_F16BF16_SSISH_SH_fLi128ELi64ELNS4_4UMMA5MajorE0ELSN_0ELNSM_7ScaleInE0ELSO_0EEEEEENS4_6LayoutISC_NS5_IJNSA_ILi0EEESS_SS_EEEEENS5_IJNS4_10UnderscoreESV_SV_EEEEENS4_13SM90_TMA_LOADENS4_14ComposedLayoutINS4_7SwizzleILi3ELi4ELi3EEENS4_18smem_ptr_flag_bitsILi16EEENSR_INS5_IJNSA_ILi8EEESF_EEENS5_IJSF_SB_EEEEEEEvNS4_8identityESY_S18_vS19_EENS_8epilogue10collective18CollectiveEpilogueINS1B_23Sm100TmaWarpSpecializedILi3ELi2ELi32ELb1ELb0EEEJSG_NS5_IJNSR_ISE_SB_EENSR_INSA_ILi32EEESB_EEEEESH_SI_SH_SI_NS1B_6fusion15FusionCallbacksIS1F_NS1K_17LinearCombinationISH_fSH_fLNS_15FloatRoundStyleE2EEESG_S1J_JEEENS4_5SM1004TMEM4LOAD26SM100_TMEM_LOAD_32dp32b32xESY_NSZ_INS10_ILi2ELi4ELi3EEES13_NSR_INS5_IJS14_S1H_EEENS5_IJS1H_SB_EEEEEEENS4_39AutoVectorizingCopyWithAssumedAlignmentILi128EEENS4_14SM90_TMA_STOREES1Y_S20_S20_EEEvvEEEEvNT_6ParamsE:
        .type           _ZN7cutlass13device_kernelINS_4gemm6kernel13GemmUniversalIN4cute5tupleIJiiiiEEENS1_10collective13CollectiveMmaINS1_35MainloopSm100TmaUmmaWarpSpecializedILi8ELi2ELi4ENS5_IJNS4_1CILi1EEESB_SB_EEEEENS5_IJNSA_ILi128EEENSA_ILi64EEESF_EEENS_10bfloat16_tENS5_IJlSB_lEEESH_SI_NS4_8TiledMMAINS4_8MMA_AtomIJNS4_20SM100_MMA_F16BF16_SSISH_SH_fLi128ELi64ELNS4_4UMMA5MajorE0ELSN_0ELNSM_7ScaleInE0ELSO_0EEEEEENS4_6LayoutISC_NS5_IJNSA_ILi0EEESS_SS_EEEEENS5_IJNS4_10UnderscoreESV_SV_EEEEENS4_13SM90_TMA_LOADENS4_14ComposedLayoutINS4_7SwizzleILi3ELi4ELi3EEENS4_18smem_ptr_flag_bitsILi16EEENSR_INS5_IJNSA_ILi8EEESF_EEENS5_IJSF_SB_EEEEEEEvNS4_8identityESY_S18_vS19_EENS_8epilogue10collective18CollectiveEpilogueINS1B_23Sm100TmaWarpSpecializedILi3ELi2ELi32ELb1ELb0EEEJSG_NS5_IJNSR_ISE_SB_EENSR_INSA_ILi32EEESB_EEEEESH_SI_SH_SI_NS1B_6fusion15FusionCallbacksIS1F_NS1K_17LinearCombinationISH_fSH_fLNS_15FloatRoundStyleE2EEESG_S1J_JEEENS4_5SM1004TMEM4LOAD26SM100_TMEM_LOAD_32dp32b32xESY_NSZ_INS10_ILi2ELi4ELi3EEES13_NSR_INS5_IJS14_S1H_EEENS5_IJS1H_SB_EEEEEEENS4_39AutoVectorizingCopyWithAssumedAlignmentILi128EEENS4_14SM90_TMA_STOREES1Y_S20_S20_EEEvvEEEEvNT_6ParamsE,@function
        .size           _ZN7cutlass13device_kernelINS_4gemm6kernel13GemmUniversalIN4cute5tupleIJiiiiEEENS1_10collective13CollectiveMmaINS1_35MainloopSm100TmaUmmaWarpSpecializedILi8ELi2ELi4ENS5_IJNS4_1CILi1EEESB_SB_EEEEENS5_IJNSA_ILi128EEENSA_ILi64EEESF_EEENS_10bfloat16_tENS5_IJlSB_lEEESH_SI_NS4_8TiledMMAINS4_8MMA_AtomIJNS4_20SM100_MMA_F16BF16_SSISH_SH_fLi128ELi64ELNS4_4UMMA5MajorE0ELSN_0ELNSM_7ScaleInE0ELSO_0EEEEEENS4_6LayoutISC_NS5_IJNSA_ILi0EEESS_SS_EEEEENS5_IJNS4_10UnderscoreESV_SV_EEEEENS4_13SM90_TMA_LOADENS4_14ComposedLayoutINS4_7SwizzleILi3ELi4ELi3EEENS4_18smem_ptr_flag_bitsILi16EEENSR_INS5_IJNSA_ILi8EEESF_EEENS5_IJSF_SB_EEEEEEEvNS4_8identityESY_S18_vS19_EENS_8epilogue10collective18CollectiveEpilogueINS1B_23Sm100TmaWarpSpecializedILi3ELi2ELi32ELb1ELb0EEEJSG_NS5_IJNSR_ISE_SB_EENSR_INSA_ILi32EEESB_EEEEESH_SI_SH_SI_NS1B_6fusion15FusionCallbacksIS1F_NS1K_17LinearCombinationISH_fSH_fLNS_15FloatRoundStyleE2EEESG_S1J_JEEENS4_5SM1004TMEM4LOAD26SM100_TMEM_LOAD_32dp32b32xESY_NSZ_INS10_ILi2ELi4ELi3EEES13_NSR_INS5_IJS14_S1H_EEENS5_IJS1H_SB_EEEEEEENS4_39AutoVectorizingCopyWithAssumedAlignmentILi128EEENS4_14SM90_TMA_STOREES1Y_S20_S20_EEEvvEEEEvNT_6ParamsE,(.L_x_166 - _ZN7cutlass13device_kernelINS_4gemm6kernel13GemmUniversalIN4cute5tupleIJiiiiEEENS1_10collective13CollectiveMmaINS1_35MainloopSm100TmaUmmaWarpSpecializedILi8ELi2ELi4ENS5_IJNS4_1CILi1EEESB_SB_EEEEENS5_IJNSA_ILi128EEENSA_ILi64EEESF_EEENS_10bfloat16_tENS5_IJlSB_lEEESH_SI_NS4_8TiledMMAINS4_8MMA_AtomIJNS4_20SM100_MMA_F16BF16_SSISH_SH_fLi128ELi64ELNS4_4UMMA5MajorE0ELSN_0ELNSM_7ScaleInE0ELSO_0EEEEEENS4_6LayoutISC_NS5_IJNSA_ILi0EEESS_SS_EEEEENS5_IJNS4_10UnderscoreESV_SV_EEEEENS4_13SM90_TMA_LOADENS4_14ComposedLayoutINS4_7SwizzleILi3ELi4ELi3EEENS4_18smem_ptr_flag_bitsILi16EEENSR_INS5_IJNSA_ILi8EEESF_EEENS5_IJSF_SB_EEEEEEEvNS4_8identityESY_S18_vS19_EENS_8epilogue10collective18CollectiveEpilogueINS1B_23Sm100TmaWarpSpecializedILi3ELi2ELi32ELb1ELb0EEEJSG_NS5_IJNSR_ISE_SB_EENSR_INSA_ILi32EEESB_EEEEESH_SI_SH_SI_NS1B_6fusion15FusionCallbacksIS1F_NS1K_17LinearCombinationISH_fSH_fLNS_15FloatRoundStyleE2EEESG_S1J_JEEENS4_5SM1004TMEM4LOAD26SM100_TMEM_LOAD_32dp32b32xESY_NSZ_INS10_ILi2ELi4ELi3EEES13_NSR_INS5_IJS14_S1H_EEENS5_IJS1H_SB_EEEEEEENS4_39AutoVectorizingCopyWithAssumedAlignmentILi128EEENS4_14SM90_TMA_STOREES1Y_S20_S20_EEEvvEEEEvNT_6ParamsE)
        .other          _ZN7cutlass13device_kernelINS_4gemm6kernel13GemmUniversalIN4cute5tupleIJiiiiEEENS1_10collective13CollectiveMmaINS1_35MainloopSm100TmaUmmaWarpSpecializedILi8ELi2ELi4ENS5_IJNS4_1CILi1EEESB_SB_EEEEENS5_IJNSA_ILi128EEENSA_ILi64EEESF_EEENS_10bfloat16_tENS5_IJlSB_lEEESH_SI_NS4_8TiledMMAINS4_8MMA_AtomIJNS4_20SM100_MMA_F16BF16_SSISH_SH_fLi128ELi64ELNS4_4UMMA5MajorE0ELSN_0ELNSM_7ScaleInE0ELSO_0EEEEEENS4_6LayoutISC_NS5_IJNSA_ILi0EEESS_SS_EEEEENS5_IJNS4_10UnderscoreESV_SV_EEEEENS4_13SM90_TMA_LOADENS4_14ComposedLayoutINS4_7SwizzleILi3ELi4ELi3EEENS4_18smem_ptr_flag_bitsILi16EEENSR_INS5_IJNSA_ILi8EEESF_EEENS5_IJSF_SB_EEEEEEEvNS4_8identityESY_S18_vS19_EENS_8epilogue10collective18CollectiveEpilogueINS1B_23Sm100TmaWarpSpecializedILi3ELi2ELi32ELb1ELb0EEEJSG_NS5_IJNSR_ISE_SB_EENSR_INSA_ILi32EEESB_EEEEESH_SI_SH_SI_NS1B_6fusion15FusionCallbacksIS1F_NS1K_17LinearCombinationISH_fSH_fLNS_15FloatRoundStyleE2EEESG_S1J_JEEENS4_5SM1004TMEM4LOAD26SM100_TMEM_LOAD_32dp32b32xESY_NSZ_INS10_ILi2ELi4ELi3EEES13_NSR_INS5_IJS14_S1H_EEENS5_IJS1H_SB_EEEEEEENS4_39AutoVectorizingCopyWithAssumedAlignmentILi128EEENS4_14SM90_TMA_STOREES1Y_S20_S20_EEEvvEEEEvNT_6ParamsE,@"STO_CUDA_ENTRY STV_DEFAULT"
_ZN7cutlass13device_kernelINS_4gemm6kernel13GemmUniversalIN4cute5tupleIJiiiiEEENS1_10collective13CollectiveMmaINS1_35MainloopSm100TmaUmmaWarpSpecializedILi8ELi2ELi4ENS5_IJNS4_1CILi1EEESB_SB_EEEEENS5_IJNSA_ILi128EEENSA_ILi64EEESF_EEENS_10bfloat16_tENS5_IJlSB_lEEESH_SI_NS4_8TiledMMAINS4_8MMA_AtomIJNS4_20SM100_MMA_F16BF16_SSISH_SH_fLi128ELi64ELNS4_4UMMA5MajorE0ELSN_0ELNSM_7ScaleInE0ELSO_0EEEEEENS4_6LayoutISC_NS5_IJNSA_ILi0EEESS_SS_EEEEENS5_IJNS4_10UnderscoreESV_SV_EEEEENS4_13SM90_TMA_LOADENS4_14ComposedLayoutINS4_7SwizzleILi3ELi4ELi3EEENS4_18smem_ptr_flag_bitsILi16EEENSR_INS5_IJNSA_ILi8EEESF_EEENS5_IJSF_SB_EEEEEEEvNS4_8identityESY_S18_vS19_EENS_8epilogue10collective18CollectiveEpilogueINS1B_23Sm100TmaWarpSpecializedILi3ELi2ELi32ELb1ELb0EEEJSG_NS5_IJNSR_ISE_SB_EENSR_INSA_ILi32EEESB_EEEEESH_SI_SH_SI_NS1B_6fusion15FusionCallbacksIS1F_NS1K_17LinearCombinationISH_fSH_fLNS_15FloatRoundStyleE2EEESG_S1J_JEEENS4_5SM1004TMEM4LOAD26SM100_TMEM_LOAD_32dp32b32xESY_NSZ_INS10_ILi2ELi4ELi3EEES13_NSR_INS5_IJS14_S1H_EEENS5_IJS1H_SB_EEEEEEENS4_39AutoVectorizingCopyWithAssumedAlignmentILi128EEENS4_14SM90_TMA_STOREES1Y_S20_S20_EEEvvEEEEvNT_6ParamsE:
[----:B------:R-:W1:Y:S01]  /*0000*/  LDC R1, c[0x0][0x37c] ;  /* 0x0000df00ff017b82 */ /* 0x000e620000000800 */
[----:B------:R-:W2:Y:S01]  /*0010*/  S2R R93, SR_TID.X ;  /* 0x00000000005d7919 */ /* 0x000ea20000002100 */
[----:B------:R-:W3:Y:S01]  /*0020*/  LDCU.64 UR4, c[0x0][0x890] ;  /* 0x00011200ff0477ac */ /* 0x000ee20008000a00 */
[----:B------:R-:W-:Y:S02]  /*0030*/  PRMT R88, RZ, 0x7610, R88 ;  /* 0x00007610ff587816 */ /* 0x000fe40000000058 */
[----:B------:R-:W-:Y:S01]  /*0040*/  ELECT P5, URZ, PT ;  /* 0x0000000000ff782f */ /* 0x000fe200038a0000 */
[----:B------:R-:W4:Y:S01]  /*0050*/  LDCU.64 UR46, c[0x0][0x358] ;  /* 0x00006b00ff2e77ac */ /* 0x000f220008000a00 */
[----:B---3--:R-:W-:-:S04]  /*0060*/  UISETP.NE.U32.AND UP0, UPT, UR4, URZ, UPT ;  /* 0x000000ff0400728c */ /* 0x008fc8000bf05070 */
[----:B------:R-:W-:Y:S01]  /*0070*/  UISETP.NE.AND.EX UP0, UPT, UR5, URZ, UPT, UP0 ;  /* 0x000000ff0500728c */ /* 0x000fe2000bf05300 */
[----:B--2---:R-:W-:-:S05]  /*0080*/  SHF.R.U32.HI R92, RZ, 0x5, R93 ;  /* 0x00000005ff5c7819 */ /* 0x004fca000001165d */
[----:B------:R-:W2:Y:S02]  /*0090*/  SHFL.IDX PT, R0, R92, RZ, 0x1f ;  /* 0x00001fff5c007589 */ /* 0x000ea400000e0000 */
[----:B--2---:R-:W-:Y:S01]  /*00a0*/  R2UR UR8, R0 ;  /* 0x00000000000872ca */ /* 0x004fe200000e0000 */
[----:B-1--4-:R-:W-:-:S14]  /*00b0*/  BRA.U UP0, `(.L_x_0) ;  /* 0x00000001002c7547 */ /* 0x012fdc000b800000 */
[----:B------:R-:W1:Y:S02]  /*00c0*/  LDCU.64 UR6, c[0x0][0x888] ;  /* 0x00011100ff0677ac */ /* 0x000e640008000a00 */
[----:B-1----:R-:W-:-:S04]  /*00d0*/  UISETP.NE.U32.AND UP0, UPT, UR6, URZ, UPT ;  /* 0x000000ff0600728c */ /* 0x002fc8000bf05070 */
[----:B------:R-:W-:-:S09]  /*00e0*/  UISETP.NE.AND.EX UP0, UPT, UR7, URZ, UPT, UP0 ;  /* 0x000000ff0700728c */ /* 0x000fd2000bf05300 */
[----:B------:R-:W-:Y:S05]  /*00f0*/  BRA.U !UP0, `(.L_x_1) ;  /* 0x0000000108107547 */ /* 0x000fea000b800000 */
[----:B------:R-:W1:Y:S02]  /*0100*/  LDC.64 R2, c[0x0][0x888] ;  /* 0x00022200ff027b82 */ /* 0x000e640000000a00 */
[----:B-1----:R1:W5:Y:S01]  /*0110*/  LDG.E R49, desc[UR46][R2.64] ;  /* 0x0000002e02317981 */ /* 0x002362000c1e1900 */
[----:B------:R-:W-:Y:S01]  /*0120*/  HFMA2 R88, -RZ, RZ, 0, 5.9604644775390625e-08 ;  /* 0x00000001ff587431 */ /* 0x000fe200000001ff */
[----:B------:R-:W-:Y:S05]  /*0130*/  BRA `(.L_x_0) ;  /* 0x00000000000c7947 */ /* 0x000fea0003800000 */
.L_x_1:
[----:B------:R-:W1:Y:S01]  /*0140*/  LDCU UR6, c[0x0][0x880] ;  /* 0x00011000ff0677ac */ /* 0x000e620008000800 */
[----:B------:R-:W-:Y:S01]  /*0150*/  HFMA2 R88, -RZ, RZ, 0, 5.9604644775390625e-08 ;  /* 0x00000001ff587431 */ /* 0x000fe200000001ff */
[----:B-1----:R-:W-:-:S07]  /*0160*/  MOV R49, UR6 ;  /* 0x0000000600317c02 */ /* 0x002fce0008000f00 */
.L_x_0:
[----:B------:R-:W2:Y:S02]  /*0170*/  LDCU.64 UR6, c[0x0][0x8b0] ;  /* 0x00011600ff0677ac */ /* 0x000ea40008000a00 */
[----:B--2---:R-:W-:-:S04]  /*0180*/  UISETP.NE.U32.AND UP0, UPT, UR6, URZ, UPT ;  /* 0x000000ff0600728c */ /* 0x004fc8000bf05070 */
[----:B------:R-:W-:-:S09]  /*0190*/  UISETP.NE.AND.EX UP0, UPT, UR7, URZ, UPT, UP0 ;  /* 0x000000ff0700728c */ /* 0x000fd2000bf05300 */
[----:B------:R-:W-:Y:S05]  /*01a0*/  BRA.U UP0, `(.L_x_2) ;  /* 0x0000000100247547 */ /* 0x000fea000b800000 */
[----:B------:R-:W2:Y:S02]  /*01b0*/  LDCU.64 UR6, c[0x0][0x8a8] ;  /* 0x00011500ff0677ac */ /* 0x000ea40008000a00 */
[----:B--2---:R-:W-:-:S04]  /*01c0*/  UISETP.NE.U32.AND UP0, UPT, UR6, URZ, UPT ;  /* 0x000000ff0600728c */ /* 0x004fc8000bf05070 */
[----:B------:R-:W-:-:S09]  /*01d0*/  UISETP.NE.AND.EX UP0, UPT, UR7, URZ, UPT, UP0 ;  /* 0x000000ff0700728c */ /* 0x000fd2000bf05300 */
[----:B------:R-:W-:Y:S05]  /*01e0*/  BRA.U !UP0, `(.L_x_3) ;  /* 0x00000001080c7547 */ /* 0x000fea000b800000 */
[----:B-1----:R-:W1:Y:S02]  /*01f0*/  LDC.64 R2, c[0x0][0x8a8] ;  /* 0x00022a00ff027b82 */ /* 0x002e640000000a00 */
[----:B-1----:R2:W5:Y:S01]  /*0200*/  LDG.E R47, desc[UR46][R2.64] ;  /* 0x0000002e022f7981 */ /* 0x002562000c1e1900 */
[----:B------:R-:W-:Y:S05]  /*0210*/  BRA `(.L_x_2) ;  /* 0x0000000000087947 */ /* 0x000fea0003800000 */
.L_x_3:
[----:B------:R-:W2:Y:S02]  /*0220*/  LDCU UR6, c[0x0][0x8a0] ;  /* 0x00011400ff0677ac */ /* 0x000ea40008000800 */
[----:B--2---:R-:W-:Y:S02]  /*0230*/  MOV R47, UR6 ;  /* 0x00000006002f7c02 */ /* 0x004fe40008000f00 */
.L_x_2:
[----:B------:R-:W-:Y:S01]  /*0240*/  IMAD.U32 R0, RZ, RZ, UR8 ;  /* 0x00000008ff007e24 */ /* 0x000fe2000f8e00ff */
[----:B------:R-:W-:Y:S04]  /*0250*/  BSSY.RECONVERGENT B0, `(.L_x_4) ;  /* 0x000000c000007945 */ /* 0x000fe80003800200 */
[C---:B------:R-:W-:Y:S02]  /*0260*/  ISETP.NE.OR P1, PT, R0.reuse, 0x1, !P5 ;  /* 0x000000010000780c */ /* 0x040fe40006f25670 */
[----:B------:R-:W-:-:S11]  /*0270*/  ISETP.NE.OR P0, PT, R0, 0x3, !P5 ;  /* 0x000000030000780c */ /* 0x000fd60006f05670 */
[----:B------:R-:W-:Y:S05]  /*0280*/  @P1 BRA `(.L_x_5) ;  /* 0x0000000000201947 */ /* 0x000fea0003800000 */
[----:B------:R-:W3:Y:S02]  /*0290*/  LDCU.64 UR6, c[0x0][0x348] ;  /* 0x00006900ff0677ac */ /* 0x000ee40008000a00 */
[----:B---3--:R-:W-:Y:S02]  /*02a0*/  UIADD3 UR10, UP1, UPT, UR6, 0x80, URZ ;  /* 0x00000080060a7890 */ /* 0x008fe4000ff3e0ff */
[----:B------:R-:W-:Y:S02]  /*02b0*/  UIADD3 UR6, UP0, UPT, UR6, 0x180, URZ ;  /* 0x0000018006067890 */ /* 0x000fe4000ff1e0ff */
[----:B------:R-:W-:Y:S02]  /*02c0*/  UIADD3.X UR11, UPT, UPT, URZ, UR7, URZ, UP1, !UPT ;  /* 0x00000007ff0b7290 */ /* 0x000fe40008ffe4ff */
[----:B------:R-:W-:-:S07]  /*02d0*/  UIADD3.X UR7, UPT, UPT, URZ, UR7, URZ, UP0, !UPT ;  /* 0x00000007ff077290 */ /* 0x000fce00087fe4ff */
[----:B------:R3:W-:Y:S02]  /*02e0*/  UTMACCTL.PF [UR10] ;  /* 0x000000000a0079b9 */ /* 0x0007e40008040000 */
[----:B------:R3:W-:Y:S02]  /*02f0*/  UTMACCTL.PF [UR6] ;  /* 0x00000000060079b9 */ /* 0x0007e40008040000 */
[----:B---3--:R-:W-:Y:S01]  /*0300*/  NOP ;  /* 0x0000000000007918 */ /* 0x008fe20000000000 */
.L_x_5:
[----:B------:R-:W-:Y:S05]  /*0310*/  BSYNC.RECONVERGENT B0 ;  /* 0x0000000000007941 */ /* 0x000fea0003800200 */
.L_x_4:
[----:B------:R-:W-:Y:S04]  /*0320*/  BSSY.RECONVERGENT B0, `(.L_x_6) ;  /* 0x000000a000007945 */ /* 0x000fe80003800200 */
        /* <DEDUP_REMOVED lines=9> */
.L_x_7:
[----:B------:R-:W-:Y:S05]  /*03c0*/  BSYNC.RECONVERGENT B0 ;  /* 0x0000000000007941 */ /* 0x000fea0003800200 */
.L_x_6:
[----:B------:R-:W3:Y:S01]  /*03d0*/  LDCU.64 UR6, c[0x0][0x888] ;  /* 0x00011100ff0677ac */ /* 0x000ee20008000a00 */
[----:B------:R-:W-:Y:S02]  /*03e0*/  UISETP.EQ.U32.AND UP1, UPT, UR4, URZ, UPT ;  /* 0x000000ff0400728c */ /* 0x000fe4000bf22070 */
[----:B------:R-:W-:Y:S02]  /*03f0*/  UPLOP3.LUT UP2, UPT, UPT, UPT, UPT, 0x80, 0x8 ;  /* 0x000000000008789c */ /* 0x000fe40003f4f070 */
[----:B---3--:R-:W-:-:S04]  /*0400*/  UISETP.NE.U32.AND UP0, UPT, UR6, URZ, UPT ;  /* 0x000000ff0600728c */ /* 0x008fc8000bf05070 */
[----:B------:R-:W-:-:S04]  /*0410*/  UISETP.NE.AND.EX UP0, UPT, UR7, URZ, UPT, UP0 ;  /* 0x000000ff0700728c */ /* 0x000fc8000bf05300 */
[----:B------:R-:W-:-:S04]  /*0420*/  UISETP.EQ.OR.EX UP3, UPT, UR5, URZ, !UP0, UP1 ;  /* 0x000000ff0500728c */ /* 0x000fc8000c762710 */
[----:B------:R-:W-:-:S05]  /*0430*/  UP2UR UR53, UPR, URZ, 0x8 ;  /* 0x00000008ff357883 */ /* 0x000fca0008000000 */
[----:B------:R-:W-:Y:S07]  /*0440*/  BRA.U !UP3, `(.L_x_8) ;  /* 0x000000010b207547 */ /* 0x000fee000b800000 */
[----:B------:R-:W-:Y:S01]  /*0450*/  UISETP.NE.U32.AND UP2, UPT, UR4, URZ, UPT ;  /* 0x000000ff0400728c */ /* 0x000fe2000bf45070 */
[----:B-----5:R-:W-:Y:S01]  /*0460*/  FSETP.NEU.AND P0, PT, R49, RZ, PT ;  /* 0x000000ff3100720b */ /* 0x020fe20003f0d000 */
[----:B------:R-:W-:Y:S02]  /*0470*/  USEL UR4, URZ, 0xffffffff, UP0 ;  /* 0xffffffffff047887 */ /* 0x000fe40008000000 */
[----:B------:R-:W-:-:S10]  /*0480*/  UISETP.NE.AND.EX UP2, UPT, UR5, URZ, UPT, UP2 ;  /* 0x000000ff0500728c */ /* 0x000fd4000bf45320 */
[----:B------:R-:W-:Y:S01]  /*0490*/  VOTEU.ANY UP1, P0 ;  /* 0x0000000000ff7886 */ /* 0x000fe20000020100 */
[----:B------:R-:W-:-:S04]  /*04a0*/  @!UP2 USEL UR4, URZ, 0xffffffff, UP1 ;  /* 0xffffffffff04a887 */ /* 0x000fc80008800000 */
[----:B------:R-:W-:-:S04]  /*04b0*/  ULOP3.LUT UR4, UR4, 0x1, URZ, 0xc0, !UPT ;  /* 0x0000000104047892 */ /* 0x000fc8000f8ec0ff */
[----:B------:R-:W-:-:S11]  /*04c0*/  UISETP.NE.U32.AND UP2, UPT, UR4, 0x1, UPT ;  /* 0x000000010400788c */ /* 0x000fd6000bf45070 */
.L_x_8:
[----:B-12---:R-:W1:Y:S01]  /*04d0*/  SHFL.IDX PT, R2, R92, RZ, 0x1f ;  /* 0x00001fff5c027589 */ /* 0x006e6200000e0000 */
[----:B------:R-:W-:-:S04]  /*04e0*/  UISETP.NE.AND UP1, UPT, UR8, 0x2, UPT ;  /* 0x000000020800788c */ /* 0x000fc8000bf25270 */
[----:B------:R-:W-:Y:S01]  /*04f0*/  USEL UR6, URZ, 0x1, UP1 ;  /* 0x00000001ff067887 */ /* 0x000fe20008800000 */
[----:B-1----:R-:W-:-:S13]  /*0500*/  ISETP.NE.AND P0, PT, R2, RZ, PT ;  /* 0x000000ff0200720c */ /* 0x002fda0003f05270 */
[----:B------:R-:W-:Y:S05]  /*0510*/  @P0 BRA `(.L_x_9) ;  /* 0x0000000000680947 */ /* 0x000fea0003800000 */
[----:B------:R-:W1:Y:S01]  /*0520*/  S2UR UR5, SR_CgaCtaId ;  /* 0x00000000000579c3 */ /* 0x000e620000008800 */
[----:B------:R-:W-:Y:S01]  /*0530*/  UMOV UR7, 0x400 ;  /* 0x0000040000077882 */ /* 0x000fe20000000000 */
[----:B------:R-:W-:Y:S01]  /*0540*/  UMOV UR4, 0x1 ;  /* 0x0000000100047882 */ /* 0x000fe20000000000 */
[----:B------:R-:W-:Y:S01]  /*0550*/  ELECT P0, URZ, PT ;  /* 0x0000000000ff782f */ /* 0x000fe20003800000 */
[----:B------:R-:W-:-:S04]  /*0560*/  UIADD3 UR10, UPT, UPT, -UR4, 0x100000, URZ ;  /* 0x00100000040a7890 */ /* 0x000fc8000fffe1ff */
[----:B------:R-:W-:Y:S02]  /*0570*/  USHF.L.U32 UR11, UR10, 0xb, URZ ;  /* 0x0000000b0a0b7899 */ /* 0x000fe400080006ff */
[----:B------:R-:W-:Y:S02]  /*0580*/  USHF.L.U32 UR10, UR10, 0x1, URZ ;  /* 0x000000010a0a7899 */ /* 0x000fe400080006ff */
[----:B-1----:R-:W-:Y:S01]  /*0590*/  ULEA UR5, UR5, UR7, 0x18 ;  /* 0x0000000705057291 */ /* 0x002fe2000f8ec0ff */
[----:B------:R-:W1:Y:S11]  /*05a0*/  FENCE.VIEW.ASYNC.S ;  /* 0x00000000000073c6 */ /* 0x000e760000000000 */
[----:B-1----:R1:W2:Y:S01]  /*05b0*/  SYNCS.EXCH.64 URZ, [UR5], UR10 ;  /* 0x0000000a05ff75b2 */ /* 0x0022a20008000100 */
[----:B------:R1:W3:Y:S01]  /*05c0*/  SYNCS.EXCH.64 URZ, [UR5+0x40], UR10 ;  /* 0x0000400a05ff75b2 */ /* 0x0002e20008000100 */
[----:B------:R1:W4:Y:S01]  /*05d0*/  SYNCS.EXCH.64 URZ, [UR5+0x8], UR10 ;  /* 0x0000080a05ff75b2 */ /* 0x0003220008000100 */
[----:B------:R1:W1:Y:S01]  /*05e0*/  SYNCS.EXCH.64 URZ, [UR5+0x48], UR10 ;  /* 0x0000480a05ff75b2 */ /* 0x0002620008000100 */
        /* <DEDUP_REMOVED lines=12> */
[----:B------:R-:W-:Y:S01]  /*06b0*/  NOP ;  /* 0x0000000000007918 */ /* 0x000fe20000000000 */
.L_x_9:
[----:B------:R-:W2:Y:S01]  /*06c0*/  SHFL.IDX PT, R2, R92, RZ, 0x1f ;  /* 0x00001fff5c027589 */ /* 0x000ea200000e0000 */
[----:B------:R-:W-:Y:S01]  /*06d0*/  NOP ;  /* 0x0000000000007918 */ /* 0x000fe20000000000 */
[----:B--2---:R-:W-:-:S13]  /*06e0*/  ISETP.NE.AND P0, PT, R2, 0x1, PT ;  /* 0x000000010200780c */ /* 0x004fda0003f05270 */
[----:B------:R-:W-:Y:S05]  /*06f0*/  @P0 BRA `(.L_x_10) ;  /* 0x0000000000500947 */ /* 0x000fea0003800000 */
[----:B------:R-:W2:Y:S01]  /*0700*/  S2UR UR7, SR_CgaCtaId ;  /* 0x00000000000779c3 */ /* 0x000ea20000008800 */
[----:B------:R-:W-:Y:S01]  /*0710*/  UMOV UR9, 0x400 ;  /* 0x0000040000097882 */ /* 0x000fe20000000000 */
[----:B-1----:R-:W-:Y:S01]  /*0720*/  UMOV UR5, 0x20 ;  /* 0x0000002000057882 */ /* 0x002fe20000000000 */
[----:B------:R-:W-:Y:S01]  /*0730*/  UMOV UR4, 0x80 ;  /* 0x0000008000047882 */ /* 0x000fe20000000000 */
[----:B------:R-:W-:-:S04]  /*0740*/  UIADD3 UR10, UPT, UPT, -UR5, 0x100000, URZ ;  /* 0x00100000050a7890 */ /* 0x000fc8000fffe1ff */
[----:B------:R-:W-:Y:S02]  /*0750*/  USHF.L.U32 UR11, UR10, 0xb, URZ ;  /* 0x0000000b0a0b7899 */ /* 0x000fe400080006ff */
[----:B------:R-:W-:Y:S02]  /*0760*/  USHF.L.U32 UR10, UR10, 0x1, URZ ;  /* 0x000000010a0a7899 */ /* 0x000fe400080006ff */
[----:B------:R-:W-:-:S04]  /*0770*/  UIADD3 UR4, UPT, UPT, -UR4, 0x100000, URZ ;  /* 0x0010000004047890 */ /* 0x000fc8000fffe1ff */
[----:B------:R-:W-:Y:S02]  /*0780*/  USHF.L.U32 UR5, UR4, 0xb, URZ ;  /* 0x0000000b04057899 */ /* 0x000fe400080006ff */
[----:B------:R-:W-:Y:S01]  /*0790*/  USHF.L.U32 UR4, UR4, 0x1, URZ ;  /* 0x0000000104047899 */ /* 0x000fe200080006ff */
[----:B------:R-:W-:Y:S01]  /*07a0*/  ELECT P0, URZ, PT ;  /* 0x0000000000ff782f */ /* 0x000fe20003800000 */
[----:B--2---:R-:W-:Y:S01]  /*07b0*/  ULEA UR7, UR7, UR9, 0x18 ;  /* 0x0000000907077291 */ /* 0x004fe2000f8ec0ff */
[----:B------:R-:W1:Y:S11]  /*07c0*/  FENCE.VIEW.ASYNC.S ;  /* 0x00000000000073c6 */ /* 0x000e760000000000 */
[----:B-1----:R2:W1:Y:S01]  /*07d0*/  SYNCS.EXCH.64 URZ, [UR7+0x80], UR10 ;  /* 0x0000800a07ff75b2 */ /* 0x0024620008000100 */
[----:B------:R2:W1:Y:S01]  /*07e0*/  SYNCS.EXCH.64 URZ, [UR7+0x98], UR4 ;  /* 0x0000980407ff75b2 */ /* 0x0004620008000100 */
[----:B------:R2:W1:Y:S01]  /*07f0*/  SYNCS.EXCH.64 URZ, [UR7+0x88], UR10 ;  /* 0x0000880a07ff75b2 */ /* 0x0004620008000100 */
[----:B------:R2:W1:Y:S01]  /*0800*/  SYNCS.EXCH.64 URZ, [UR7+0xa0], UR4 ;  /* 0x0000a00407ff75b2 */ /* 0x0004620008000100 */
[----:B------:R2:W1:Y:S01]  /*0810*/  SYNCS.EXCH.64 URZ, [UR7+0x90], UR10 ;  /* 0x0000900a07ff75b2 */ /* 0x0004620008000100 */
[----:B------:R2:W1:Y:S02]  /*0820*/  SYNCS.EXCH.64 URZ, [UR7+0xa8], UR4 ;  /* 0x0000a80407ff75b2 */ /* 0x0004640008000100 */
[----:B--2---:R-:W-:Y:S01]  /*0830*/  NOP ;  /* 0x0000000000007918 */ /* 0x004fe20000000000 */
.L_x_10:
[----:B------:R-:W2:Y:S01]  /*0840*/  SHFL.IDX PT, R2, R92, RZ, 0x1f ;  /* 0x00001fff5c027589 */ /* 0x000ea200000e0000 */
[----:B------:R-:W-:Y:S01]  /*0850*/  NOP ;  /* 0x0000000000007918 */ /* 0x000fe20000000000 */
[----:B--2---:R-:W-:-:S13]  /*0860*/  ISETP.NE.AND P0, PT, R2, 0x3, PT ;  /* 0x000000030200780c */ /* 0x004fda0003f05270 */
[----:B------:R-:W-:Y:S05]  /*0870*/  @P0 BRA `(.L_x_11) ;  /* 0x0000000000300947 */ /* 0x000fea0003800000 */
[----:B-1----:R-:W1:Y:S01]  /*0880*/  S2UR UR5, SR_CgaCtaId ;  /* 0x00000000000579c3 */ /* 0x002e620000008800 */
        /* <DEDUP_REMOVED lines=8> */
[----:B-1----:R2:W1:Y:S01]  /*0910*/  SYNCS.EXCH.64 URZ, [UR5+0xb0], UR10 ;  /* 0x0000b00a05ff75b2 */ /* 0x0024620008000100 */
[----:B------:R2:W1:Y:S02]  /*0920*/  SYNCS.EXCH.64 URZ, [UR5+0xb8], UR10 ;  /* 0x0000b80a05ff75b2 */ /* 0x0004640008000100 */
[----:B--2---:R-:W-:Y:S01]  /*0930*/  NOP ;  /* 0x0000000000007918 */ /* 0x004fe20000000000 */
.L_x_11:
[----:B------:R-:W2:Y:S01]  /*0940*/  SHFL.IDX PT, R2, R92, RZ, 0x1f ;  /* 0x00001fff5c027589 */ /* 0x000ea200000e0000 */
[----:B------:R-:W-:Y:S01]  /*0950*/  NOP ;  /* 0x0000000000007918 */ /* 0x000fe20000000000 */
[----:B--2---:R-:W-:-:S13]  /*0960*/  ISETP.NE.AND P0, PT, R2, 0x4, PT ;  /* 0x000000040200780c */ /* 0x004fda0003f05270 */
[----:B------:R-:W-:Y:S05]  /*0970*/  @P0 BRA `(.L_x_12) ;  /* 0x00000000004c0947 */ /* 0x000fea0003800000 */
[----:B-1----:R-:W1:Y:S01]  /*0980*/  S2UR UR5, SR_CgaCtaId ;  /* 0x00000000000579c3 */ /* 0x002e620000008800 */
[----:B------:R-:W-:Y:S01]  /*0990*/  UMOV UR9, 0x100 ;  /* 0x0000010000097882 */ /* 0x000fe20000000000 */
[----:B------:R-:W-:Y:S01]  /*09a0*/  UMOV UR7, 0x400 ;  /* 0x0000040000077882 */ /* 0x000fe20000000000 */
[----:B------:R-:W-:Y:S01]  /*09b0*/  USEL UR9, UR9, 0xe0, UP2 ;  /* 0x000000e009097887 */ /* 0x000fe20009000000 */
[----:B------:R-:W-:Y:S01]  /*09c0*/  UMOV UR4, 0x1 ;  /* 0x0000000100047882 */ /* 0x000fe20000000000 */
[----:B------:R-:W-:Y:S01]  /*09d0*/  ELECT P0, URZ, PT ;  /* 0x0000000000ff782f */ /* 0x000fe20003800000 */
[----:B------:R-:W-:-:S04]  /*09e0*/  UIADD3 UR10, UPT, UPT, -UR4, 0x100000, URZ ;  /* 0x00100000040a7890 */ /* 0x000fc8000fffe1ff */
[----:B------:R-:W-:Y:S02]  /*09f0*/  USHF.L.U32 UR11, UR10, 0xb, URZ ;  /* 0x0000000b0a0b7899 */ /* 0x000fe400080006ff */
[----:B------:R-:W-:Y:S02]  /*0a00*/  USHF.L.U32 UR10, UR10, 0x1, URZ ;  /* 0x000000010a0a7899 */ /* 0x000fe400080006ff */
[----:B------:R-:W-:-:S04]  /*0a10*/  UIADD3 UR12, UPT, UPT, -UR9, 0x100000, URZ ;  /* 0x00100000090c7890 */ /* 0x000fc8000fffe1ff */
[----:B------:R-:W-:Y:S02]  /*0a20*/  USHF.L.U32 UR13, UR12, 0xb, URZ ;  /* 0x0000000b0c0d7899 */ /* 0x000fe400080006ff */
[----:B------:R-:W-:Y:S02]  /*0a30*/  USHF.L.U32 UR12, UR12, 0x1, URZ ;  /* 0x000000010c0c7899 */ /* 0x000fe400080006ff */
[----:B-1----:R-:W-:Y:S01]  /*0a40*/  ULEA UR5, UR5, UR7, 0x18 ;  /* 0x0000000705057291 */ /* 0x002fe2000f8ec0ff */
[----:B------:R-:W1:Y:S11]  /*0a50*/  FENCE.VIEW.ASYNC.S ;  /* 0x00000000000073c6 */ /* 0x000e760000000000 */
[----:B-1----:R2:W1:Y:S01]  /*0a60*/  SYNCS.EXCH.64 URZ, [UR5+0xc0], UR10 ;  /* 0x0000c00a05ff75b2 */ /* 0x0024620008000100 */
[----:B------:R2:W1:Y:S01]  /*0a70*/  SYNCS.EXCH.64 URZ, [UR5+0xd0], UR12 ;  /* 0x0000d00c05ff75b2 */ /* 0x0004620008000100 */
[----:B------:R2:W1:Y:S01]  /*0a80*/  SYNCS.EXCH.64 URZ, [UR5+0xc8], UR10 ;  /* 0x0000c80a05ff75b2 */ /* 0x0004620008000100 */
[----:B------:R2:W1:Y:S02]  /*0a90*/  SYNCS.EXCH.64 URZ, [UR5+0xd8], UR12 ;  /* 0x0000d80c05ff75b2 */ /* 0x0004640008000100 */
[----:B--2---:R-:W-:Y:S01]  /*0aa0*/  NOP ;  /* 0x0000000000007918 */ /* 0x004fe20000000000 */
.L_x_12:
        /* <DEDUP_REMOVED lines=22> */
[----:B------:R2:W1:Y:S01]  /*0c10*/  SYNCS.EXCH.64 URZ, [UR7+0x110], UR4 ;  /* 0x0001100407ff75b2 */ /* 0x0004620008000100 */
[----:B------:R2:W1:Y:S01]  /*0c20*/  SYNCS.EXCH.64 URZ, [UR7+0xf8], UR10 ;  /* 0x0000f80a07ff75b2 */ /* 0x0004620008000100 */
[----:B------:R2:W1:Y:S02]  /*0c30*/  SYNCS.EXCH.64 URZ, [UR7+0x118], UR4 ;  /* 0x0001180407ff75b2 */ /* 0x0004640008000100 */
[----:B--2---:R-:W-:Y:S01]  /*0c40*/  NOP ;  /* 0x0000000000007918 */ /* 0x004fe20000000000 */
.L_x_13:
        /* <DEDUP_REMOVED lines=18> */
.L_x_14:
[----:B-1----:R-:W1:Y:S01]  /*0d70*/  S2UR UR5, SR_CTAID.X ;  /* 0x00000000000579c3 */ /* 0x002e620000002500 */
[----:B------:R-:W-:-:S05]  /*0d80*/  CS2R.32 R87, SR_CgaSize ;  /* 0x0000000000577805 */ /* 0x000fca0000008a00 */
[----:B------:R-:W-:-:S05]  /*0d90*/  IMAD R87, R87, -0xa0, RZ ;  /* 0xffffff6057577824 */ /* 0x000fca00078e02ff */
[----:B------:R-:W-:-:S14]  /*0da0*/  R2UR UR9, R87 ;  /* 0x00000000570972ca */ /* 0x000fdc00000e0000 */
[----:B------:R-:W2:Y:S01]  /*0db0*/  LDCU UR9, c[0x0][UR9+0x2b0] ;  /* 0x00005600090977ac */ /* 0x000ea20008000800 */
[----:B------:R-:W-:Y:S01]  /*0dc0*/  NOP ;  /* 0x0000000000007918 */ /* 0x000fe20000000000 */
[----:B------:R-:W-:-:S05]  /*0dd0*/  CS2R.32 R87, SR_CgaSize ;  /* 0x0000000000577805 */ /* 0x000fca0000008a00 */
[----:B------:R-:W-:-:S05]  /*0de0*/  IMAD R87, R87, -0xa0, RZ ;  /* 0xffffff6057577824 */ /* 0x000fca00078e02ff */
[----:B------:R-:W-:-:S14]  /*0df0*/  R2UR UR7, R87 ;  /* 0x00000000570772ca */ /* 0x000fdc00000e0000 */
[----:B------:R-:W3:Y:S01]  /*0e00*/  LDCU UR7, c[0x0][UR7+0x2b4] ;  /* 0x00005680070777ac */ /* 0x000ee20008000800 */
[----:B------:R-:W4:Y:S08]  /*0e10*/  S2UR UR4, SR_CTAID.Y ;  /* 0x00000000000479c3 */ /* 0x000f300000002600 */
[----:B------:R-:W3:Y:S01]  /*0e20*/  LDC R10, c[0x0][0xb24] ;  /* 0x0002c900ff0a7b82 */ /* 0x000ee20000000800 */
[----:B-1----:R-:W-:-:S02]  /*0e30*/  I2FP.F32.U32 R87, UR5 ;  /* 0x0000000500577c45 */ /* 0x002fc40008201000 */
[----:B------:R-:W-:-:S05]  /*0e40*/  CS2R.32 R3, SR_CgaSize ;  /* 0x0000000000037805 */ /* 0x000fca0000008a00 */
[----:B------:R-:W-:-:S06]  /*0e50*/  IMAD R3, R3, -0xa0, RZ ;  /* 0xffffff6003037824 */ /* 0x000fcc00078e02ff */
[----:B------:R-:W1:Y:S01]  /*0e60*/  LDC R3, c[0x0][R3+0x2a0] ;  /* 0x0000a80003037b82 */ /* 0x000e620000000800 */
[----:B------:R-:W-:Y:S01]  /*0e70*/  MOV R15, UR5 ;  /* 0x00000005000f7c02 */ /* 0x000fe20008000f00 */
[----:B--2---:R-:W-:Y:S01]  /*0e80*/  FMUL R87, R87, UR9 ;  /* 0x0000000957577c20 */ /* 0x004fe20008400000 */
[----:B----4-:R-:W-:Y:S02]  /*0e90*/  I2FP.F32.U32 R86, UR4 ;  /* 0x0000000400567c45 */ /* 0x010fe40008201000 */
[----:B------:R-:W-:-:S05]  /*0ea0*/  CS2R.32 R2, SR_CgaSize ;  /* 0x0000000000027805 */ /* 0x000fca0000008a00 */
[----:B------:R-:W-:-:S06]  /*0eb0*/  IMAD R2, R2, -0xa0, RZ ;  /* 0xffffff6002027824 */ /* 0x000fcc00078e02ff */
[----:B------:R-:W2:Y:S01]  /*0ec0*/  LDC R2, c[0x0][R2+0x2a4] ;  /* 0x0000a90002027b82 */ /* 0x000ea20000000800 */
[----:B------:R-:W-:Y:S01]  /*0ed0*/  MOV R14, UR4 ;  /* 0x00000004000e7c02 */ /* 0x000fe20008000f00 */
[----:B------:R-:W4:Y:S01]  /*0ee0*/  F2I.U32.TRUNC.NTZ R87, R87 ;  /* 0x0000005700577305 */ /* 0x000f22000020f000 */
[----:B---3--:R-:W-:-:S05]  /*0ef0*/  FMUL R86, R86, UR7 ;  /* 0x0000000756567c20 */ /* 0x008fca0008400000 */
[----:B------:R-:W-:Y:S01]  /*0f00*/  BAR.SYNC.DEFER_BLOCKING 0x0 ;  /* 0x0000000000007b1d */ /* 0x000fe20000010000 */
[----:B------:R-:W-:-:S05]  /*0f10*/  ISETP.GE.AND P0, PT, R10, 0x1, PT ;  /* 0x000000010a00780c */ /* 0x000fca0003f06270 */
[----:B------:R-:W3:Y:S02]  /*0f20*/  F2I.U32.TRUNC.NTZ R86, R86 ;  /* 0x0000005600567305 */ /* 0x000ee4000020f000 */
[----:B------:R-:W2:Y:S01]  /*0f30*/  S2UR UR36, SR_CTAID.Z ;  /* 0x00000000002479c3 */ /* 0x000ea20000002700 */
[----:B----4-:R-:W-:-:S05]  /*0f40*/  IADD3 R87, PT, PT, -R87, RZ, RZ ;  /* 0x000000ff57577210 */ /* 0x010fca0007ffe1ff */
[----:B-1----:R-:W-:Y:S01]  /*0f50*/  IMAD R87, R3, R87, UR5 ;  /* 0x0000000503577e24 */ /* 0x002fe2000f8e0257 */
[----:B---3--:R-:W-:-:S05]  /*0f60*/  IADD3 R86, PT, PT, -R86, RZ, RZ ;  /* 0x000000ff56567210 */ /* 0x008fca0007ffe1ff */
[----:B--2---:R-:W-:Y:S01]  /*0f70*/  IMAD R86, R2, R86, UR4 ;  /* 0x0000000402567e24 */ /* 0x004fe2000f8e0256 */
[----:B------:R-:W-:Y:S06]  /*0f80*/  @!P0 BRA `(.L_x_15) ;  /* 0x0000000000b88947 */ /* 0x000fec0003800000 */
[----:B------:R-:W1:Y:S01]  /*0f90*/  LDC.64 R4, c[0x0][0xb18] ;  /* 0x0002c600ff047b82 */ /* 0x000e620000000a00 */
[----:B------:R-:W-:-:S07]  /*0fa0*/  ISETP.NE.AND P0, PT, R10, 0x1, PT ;  /* 0x000000010a00780c */ /* 0x000fce0003f05270 */
[----:B------:R-:W2:Y:S08]  /*0fb0*/  LDC R9, c[0x0][0xb0c] ;  /* 0x0002c300ff097b82 */ /* 0x000eb00000000800 */
[----:B------:R-:W3:Y:S08]  /*0fc0*/  LDC R12, c[0x0][0x370] ;  /* 0x0000dc00ff0c7b82 */ /* 0x000ef00000000800 */
[----:B------:R-:W4:Y:S01]  /*0fd0*/  LDC R11, c[0x0][0x374] ;  /* 0x0000dd00ff0b7b82 */ /* 0x000f220000000800 */
[----:B-1----:R-:W-:-:S07]  /*0fe0*/  ISETP.NE.AND P1, PT, R4, 0x1, PT ;  /* 0x000000010400780c */ /* 0x002fce0003f25270 */
[----:B------:R-:W3:Y:S01]  /*0ff0*/  LDC.64 R6, c[0x0][0xb10] ;  /* 0x0002c400ff067b82 */ /* 0x000ee20000000a00 */
[----:B--2---:R-:W-:-:S07]  /*1000*/  ISETP.NE.AND P2, PT, R9, 0x1, PT ;  /* 0x000000010900780c */ /* 0x004fce0003f45270 */
[----:B------:R-:W1:Y:S08]  /*1010*/  LDC R8, c[0x0][0xb20] ;  /* 0x0002c800ff087b82 */ /* 0x000e700000000800 */
[----:B------:R-:W2:Y:S01]  /*1020*/  LDC.64 R2, c[0x0][0xb28] ;  /* 0x0002ca00ff027b82 */ /* 0x000ea20000000a00 */
[----:B----4-:R-:W-:-:S04]  /*1030*/  IMAD.HI.U32 R13, R11, R5, RZ ;  /* 0x000000050b0d7227 */ /* 0x010fc800078e00ff */
[----:B------:R-:W-:-:S04]  /*1040*/  IMAD.HI.U32 R5, R14, R5, RZ ;  /* 0x000000050e057227 */ /* 0x000fc800078e00ff */
[----:B---3--:R-:W-:-:S05]  /*1050*/  IMAD.HI.U32 R16, R12, R6, RZ ;  /* 0x000000060c107227 */ /* 0x008fca00078e00ff */
[-C--:B------:R-:W-:Y:S01]  /*1060*/  @P2 SHF.R.U32.HI R12, RZ, R7.reuse, R16 ;  /* 0x00000007ff0c2219 */ /* 0x080fe20000011610 */
[----:B------:R-:W-:Y:S01]  /*1070*/  IMAD.HI.U32 R16, R15, R6, RZ ;  /* 0x000000060f107227 */ /* 0x000fe200078e00ff */
[-C--:B-1----:R-:W-:Y:S02]  /*1080*/  @P1 SHF.R.U32.HI R11, RZ, R8.reuse, R13 ;  /* 0x00000008ff0b1219 */ /* 0x082fe4000001160d */
[----:B------:R-:W-:Y:S02]  /*1090*/  SHF.R.U32.HI R5, RZ, R8, R5 ;  /* 0x00000008ff057219 */ /* 0x000fe40000011605 */
[----:B------:R-:W-:Y:S02]  /*10a0*/  SHF.R.U32.HI R16, RZ, R7, R16 ;  /* 0x00000007ff107219 */ /* 0x000fe40000011610 */
[----:B------:R-:W-:Y:S01]  /*10b0*/  SEL R5, R14, R5, !P1 ;  /* 0x000000050e057207 */ /* 0x000fe20004800000 */
[----:B--2---:R-:W-:Y:S01]  /*10c0*/  IMAD.HI.U32 R13, R11, R2, RZ ;  /* 0x000000020b0d7227 */ /* 0x004fe200078e00ff */
[----:B------:R-:W-:-:S03]  /*10d0*/  SEL R16, R15, R16, !P2 ;  /* 0x000000100f107207 */ /* 0x000fc60005000000 */
[----:B------:R-:W-:Y:S01]  /*10e0*/  IMAD.HI.U32 R6, R12, R2, RZ ;  /* 0x000000020c067227 */ /* 0x000fe200078e00ff */
[----:B------:R-:W-:-:S04]  /*10f0*/  @P0 SHF.R.U32.HI R11, RZ, R3, R13 ;  /* 0x00000003ff0b0219 */ /* 0x000fc8000001160d */
[----:B------:R-:W-:Y:S01]  /*1100*/  @P0 SHF.R.U32.HI R12, RZ, R3, R6 ;  /* 0x00000003ff0c0219 */ /* 0x000fe20000011606 */
[----:B------:R-:W-:-:S04]  /*1110*/  IMAD R11, R11, R10, RZ ;  /* 0x0000000a0b0b7224 */ /* 0x000fc800078e02ff */
[----:B------:R-:W-:Y:S01]  /*1120*/  IMAD R6, R12, R10, RZ ;  /* 0x0000000a0c067224 */ /* 0x000fe200078e02ff */
[----:B------:R-:W-:-:S04]  /*1130*/  ISETP.GE.AND P1, PT, R5, R11, PT ;  /* 0x0000000b0500720c */ /* 0x000fc80003f26270 */
[----:B------:R-:W-:Y:S01]  /*1140*/  ISETP.GE.OR P1, PT, R16, R6, P1 ;  /* 0x000000061000720c */ /* 0x000fe20000f26670 */
[----:B------:R-:W-:-:S05]  /*1150*/  IMAD.HI.U32 R6, R5, R2, RZ ;  /* 0x0000000205067227 */ /* 0x000fca00078e00ff */
[----:B------:R-:W-:-:S04]  /*1160*/  SHF.R.U32.HI R6, RZ, R3, R6 ;  /* 0x00000003ff067219 */ /* 0x000fc80000011606 */
[----:B------:R-:W-:-:S03]  /*1170*/  SEL R6, R5, R6, !P0 ;  /* 0x0000000605067207 */ /* 0x000fc60004000000 */
[----:B------:R-:W-:Y:S01]  /*1180*/  @!P1 IMAD.HI.U32 R7, R16, R2, RZ ;  /* 0x0000000210079227 */ /* 0x000fe200078e00ff */
[----:B------:R-:W-:-:S04]  /*1190*/  IADD3 R2, PT, PT, -R6, RZ, RZ ;  /* 0x000000ff06027210 */ /* 0x000fc80007ffe1ff */
[----:B------:R-:W-:Y:S01]  /*11a0*/  @!P1 SHF.R.U32.HI R3, RZ, R3, R7 ;  /* 0x00000003ff039219 */ /* 0x000fe20000011607 */
[----:B------:R-:W-:Y:S01]  /*11b0*/  IMAD R2, R10, R2, R5 ;  /* 0x000000020a027224 */ /* 0x000fe200078e0205 */
[----:B------:R-:W-:Y:S02]  /*11c0*/  IADD3 R7, PT, PT, -R5, RZ, RZ ;  /* 0x000000ff05077210 */ /* 0x000fe40007ffe1ff */
[----:B------:R-:W-:-:S03]  /*11d0*/  @!P1 SEL R3, R16, R3, !P0 ;  /* 0x0000000310039207 */ /* 0x000fc60004000000 */
[----:B------:R-:W-:Y:S02]  /*11e0*/  IMAD R7, R4, R7, R14 ;  /* 0x0000000704077224 */ /* 0x000fe400078e020e */
[--C-:B------:R-:W-:Y:S02]  /*11f0*/  @!P1 IMAD.IADD R6, R6, 0x1, -R3.reuse ;  /* 0x0000000106069824 */ /* 0x100fe400078e0a03 */
[----:B------:R-:W-:Y:S01]  /*1200*/  @!P1 IMAD R3, R2, R12, R3 ;  /* 0x0000000c02039224 */ /* 0x000fe200078e0203 */
[----:B------:R-:W-:Y:S01]  /*1210*/  IADD3 R2, PT, PT, -R16, RZ, RZ ;  /* 0x000000ff10027210 */ /* 0x000fe20007ffe1ff */
[----:B------:R-:W-:Y:S02]  /*1220*/  @!P1 IMAD R5, R6, R10, R16 ;  /* 0x0000000a06059224 */ /* 0x000fe400078e0210 */
[----:B------:R-:W-:Y:S02]  /*1230*/  @!P1 IMAD.MOV.U32 R16, RZ, RZ, R3 ;  /* 0x000000ffff109224 */ /* 0x000fe400078e0003 */
[----:B------:R-:W-:-:S02]  /*1240*/  IMAD R2, R9, R2, R15 ;  /* 0x0000000209027224 */ /* 0x000fc400078e020f */
[----:B------:R-:W-:Y:S02]  /*1250*/  IMAD R14, R5, R4, R7 ;  /* 0x00000004050e7224 */ /* 0x000fe400078e0207 */
[----:B------:R-:W-:Y:S02]  /*1260*/  IMAD R15, R16, R9, R2 ;  /* 0x00000009100f7224 */ /* 0x000fe400078e0202 */
.L_x_15:
[----:B------:R-:W1:Y:S01]  /*1270*/  LDCU UR4, c[0x0][0xb30] ;  /* 0x00016600ff0477ac */ /* 0x000e620008000800 */
[----:B------:R-:W2:Y:S08]  /*1280*/  S2UR UR37, SR_CgaCtaId ;  /* 0x00000000002579c3 */ /* 0x000eb00000008800 */
[----:B------:R-:W3:Y:S01]  /*1290*/  LDC R40, c[0x0][0xb24] ;  /* 0x0002c900ff287b82 */ /* 0x000ee20000000800 */
[----:B-1----:R-:W-:-:S09]  /*12a0*/  UISETP.NE.AND UP1, UPT, UR4, 0x1, UPT ;  /* 0x000000010400788c */ /* 0x002fd2000bf25270 */
[----:B--2---:R-:W-:Y:S05]  /*12b0*/  BRA.U UP1, `(.L_x_16) ;  /* 0x0000000101407547 */ /* 0x004fea000b800000 */
[----:B------:R-:W1:Y:S08]  /*12c0*/  LDC.64 R4, c[0x0][0xb10] ;  /* 0x0002c400ff047b82 */ /* 0x000e700000000a00 */
[----:B------:R-:W2:Y:S08]  /*12d0*/  LDC.64 R2, c[0x0][0xb18] ;  /* 0x0002c600ff027b82 */ /* 0x000eb00000000a00 */
[----:B------:R-:W4:Y:S08]  /*12e0*/  LDC R6, c[0x0][0xb20] ;  /* 0x0002c800ff067b82 */ /* 0x000f300000000800 */
[----:B------:R-:W3:Y:S01]  /*12f0*/  LDC R7, c[0x0][0xb0c] ;  /* 0x0002c300ff077b82 */ /* 0x000ee20000000800 */
[----:B-1----:R-:W-:-:S05]  /*1300*/  IMAD.HI.U32 R4, R15, R4, RZ ;  /* 0x000000040f047227 */ /* 0x002fca00078e00ff */
[----:B------:R-:W-:Y:S01]  /*1310*/  SHF.R.U32.HI R4, RZ, R5, R4 ;  /* 0x00000005ff047219 */ /* 0x000fe20000011604 */
[----:B--2---:R-:W-:Y:S01]  /*1320*/  IMAD.HI.U32 R3, R14, R3, RZ ;  /* 0x000000030e037227 */ /* 0x004fe200078e00ff */
[----:B------:R-:W-:-:S04]  /*1330*/  ISETP.NE.AND P0, PT, R2, 0x1, PT ;  /* 0x000000010200780c */ /* 0x000fc80003f05270 */
[----:B----4-:R-:W-:-:S04]  /*1340*/  SHF.R.U32.HI R3, RZ, R6, R3 ;  /* 0x00000006ff037219 */ /* 0x010fc80000011603 */
[----:B------:R-:W-:Y:S02]  /*1350*/  SEL R3, R14, R3, !P0 ;  /* 0x000000030e037207 */ /* 0x000fe40004000000 */
[----:B---3--:R-:W-:-:S04]  /*1360*/  ISETP.NE.AND P1, PT, R7, 0x1, PT ;  /* 0x000000010700780c */ /* 0x008fc80003f25270 */
[----:B------:R-:W-:-:S05]  /*1370*/  SEL R4, R15, R4, !P1 ;  /* 0x000000040f047207 */ /* 0x000fca0004800000 */
[----:B------:R-:W-:Y:S02]  /*1380*/  IMAD.IADD R5, R3, 0x1, -R4 ;  /* 0x0000000103057824 */ /* 0x000fe400078e0a04 */
[----:B------:R-:W-:Y:S02]  /*1390*/  IMAD.IADD R3, R4, 0x1, -R3 ;  /* 0x0000000104037824 */ /* 0x000fe400078e0a03 */
[----:B------:R-:W-:Y:S02]  /*13a0*/  IMAD R15, R5, R7, R15 ;  /* 0x00000007050f7224 */ /* 0x000fe400078e020f */
[----:B------:R-:W-:-:S07]  /*13b0*/  IMAD R14, R3, R2, R14 ;  /* 0x00000002030e7224 */ /* 0x000fce00078e020e */
.L_x_16:
[----:B------:R-:W-:Y:S01]  /*13c0*/  BAR.SYNC.DEFER_BLOCKING 0x0 ;  /* 0x0000000000007b1d */ /* 0x000fe20000010000 */
[----:B------:R-:W-:Y:S01]  /*13d0*/  UISETP.NE.AND UP1, UPT, UR8, 0x2, UPT ;  /* 0x000000020800788c */ /* 0x000fe2000bf25270 */
[----:B------:R-:W-:Y:S02]  /*13e0*/  ISETP.NE.OR P5, PT, R0, 0x2, !P5 ;  /* 0x000000020000780c */ /* 0x000fe40006fa5670 */
[----:B------:R-:W-:-:S06]  /*13f0*/  LOP3.LUT R2, R93, 0x1f, RZ, 0xc0, !PT ;  /* 0x0000001f5d027812 */ /* 0x000fcc00078ec0ff */
[----:B------:R-:W-:Y:S05]  /*1400*/  BRA.U UP1, `(.L_x_17) ;  /* 0x0000001101ec7547 */ /* 0x000fea000b800000 */
[----:B------:R-:W1:Y:S01]  /*1410*/  LDCU UR13, c[0x0][0x38c] ;  /* 0x00007180ff0d77ac */ /* 0x000e620008000800 */
[----:B------:R-:W2:Y:S01]  /*1420*/  LDC R8, c[0x0][0x370] ;  /* 0x0000dc00ff087b82 */ /* 0x000ea20000000800 */
[----:B------:R-:W-:Y:S01]  /*1430*/  PLOP3.LUT P1, PT, PT, PT, UP2, 0x80, 0x8 ;  /* 0x000000000008781c */ /* 0x000fe20003f2f028 */
[----:B------:R-:W-:Y:S01]  /*1440*/  IMAD.MOV.U32 R17, RZ, RZ, 0x1 ;  /* 0x00000001ff117424 */ /* 0x000fe200078e00ff */
[----:B------:R-:W-:Y:S01]  /*1450*/  ISETP.EQ.OR P4, PT, R2, RZ, P5 ;  /* 0x000000ff0200720c */ /* 0x000fe20002f82670 */
[----:B------:R-:W-:Y:S01]  /*1460*/  IMAD.MOV.U32 R16, RZ, RZ, RZ ;  /* 0x000000ffff107224 */ /* 0x000fe200078e00ff */
[----:B------:R-:W-:Y:S02]  /*1470*/  PLOP3.LUT P1, PT, P1, PT, PT, 0x8, 0x80 ;  /* 0x000000000080781c */ /* 0x000fe40000f2e170 */
[----:B------:R-:W-:Y:S01]  /*1480*/  CS2R R12, SRZ ;  /* 0x00000000000c7805 */ /* 0x000fe2000001ff00 */
[----:B------:R-:W-:Y:S01]  /*1490*/  IMAD.MOV.U32 R11, RZ, RZ, 0x1 ;  /* 0x00000001ff0b7424 */ /* 0x000fe200078e00ff */
[----:B------:R-:W4:Y:S01]  /*14a0*/  LDC R0, c[0x0][0x374] ;  /* 0x0000dd00ff007b82 */ /* 0x000f220000000800 */
[----:B------:R-:W2:Y:S01]  /*14b0*/  LDCU.64 UR22, c[0x0][0x348] ;  /* 0x00006900ff1677ac */ /* 0x000ea20008000a00 */
[----:B------:R-:W-:Y:S01]  /*14c0*/  UMOV UR6, URZ ;  /* 0x000000ff00067c82 */ /* 0x000fe20008000000 */
[----:B-1----:R-:W-:-:S04]  /*14d0*/  UIADD3 UR5, UPT, UPT, UR13, 0x3f, URZ ;  /* 0x0000003f0d057890 */ /* 0x002fc8000fffe0ff */
[----:B------:R-:W-:-:S04]  /*14e0*/  USHF.R.S32.HI UR4, URZ, 0x1f, UR5 ;  /* 0x0000001fff047899 */ /* 0x000fc80008011405 */
[----:B------:R-:W-:-:S04]  /*14f0*/  ULEA.HI UR4, UR4, UR5, URZ, 0x6 ;  /* 0x0000000504047291 */ /* 0x000fc8000f8f30ff */
[----:B------:R-:W-:Y:S02]  /*1500*/  USHF.R.S32.HI UR15, URZ, 0x6, UR4 ;  /* 0x00000006ff0f7899 */ /* 0x000fe40008011404 */
[----:B------:R-:W-:Y:S02]  /*1510*/  UIADD3 UR4, UPT, UPT, UR13, -0x1, URZ ;  /* 0xffffffff0d047890 */ /* 0x000fe4000fffe0ff */
[----:B------:R-:W-:Y:S02]  /*1520*/  UISETP.LT.U32.AND UP0, UPT, UR15, 0x8, UPT ;  /* 0x000000080f00788c */ /* 0x000fe4000bf01070 */
[----:B------:R-:W-:Y:S02]  /*1530*/  UISETP.GE.U32.AND UP1, UPT, UR4, -0x7f, UPT ;  /* 0xffffff810400788c */ /* 0x000fe4000bf26070 */
[----:B------:R-:W-:Y:S02]  /*1540*/  USEL UR14, UR15, 0x8, UP0 ;  /* 0x000000080f0e7887 */ /* 0x000fe40008000000 */
[----:B------:R-:W-:-:S02]  /*1550*/  UIADD3 UR13, UPT, UPT, UR13, 0x7e, URZ ;  /* 0x0000007e0d0d7890 */ /* 0x000fc4000fffe0ff */
[----:B------:R-:W-:Y:S02]  /*1560*/  UIADD3 UR5, UPT, UPT, UR14, -0x1, URZ ;  /* 0xffffffff0e057890 */ /* 0x000fe4000fffe0ff */
[----:B------:R-:W-:-:S03]  /*1570*/  UIADD3 UR7, UPT, UPT, UR15, -UR14, URZ ;  /* 0x8000000e0f077290 */ /* 0x000fc6000fffe0ff */
[----:B------:R-:W-:-:S04]  /*1580*/  @UP1 UIADD3 UR5, UPT, UPT, UR14, URZ, URZ ;  /* 0x000000ff0e051290 */ /* 0x000fc8000fffe0ff */
[----:B--2---:R-:W-:-:S12]  /*1590*/  UIADD3 UR5, UPT, UPT, UR5, 0x1, URZ ;  /* 0x0000000105057890 */ /* 0x004fd8000fffe0ff */
.L_x_35:
[----:B------:R-:W-:Y:S01]  /*15a0*/  UISETP.NE.AND UP0, UPT, UR37, URZ, UPT ;  /* 0x000000ff2500728c */ /* 0x000fe2000bf05270 */
[----:B------:R-:W1:Y:S08]  /*15b0*/  S2UR UR37, SR_CgaCtaId ;  /* 0x00000000002579c3 */ /* 0x000e700000008800 */
[----:B------:R-:W-:Y:S05]  /*15c0*/  BRA.U UP0, `(.L_x_18) ;  /* 0x0000000100347547 */ /* 0x000fea000b800000 */
[----:B------:R-:W2:Y:S01]  /*15d0*/  S2R R2, SR_CgaCtaId ;  /* 0x0000000000027919 */ /* 0x000ea20000008800 */
[----:B------:R-:W-:-:S04]  /*15e0*/  MOV R3, 0x400 ;  /* 0x0000040000037802 */ /* 0x000fc80000000f00 */
[----:B--2---:R-:W-:Y:S02]  /*15f0*/  LEA R2, R2, R3, 0x18 ;  /* 0x0000000302027211 */ /* 0x004fe400078ec0ff */
[----:B------:R-:W-:-:S03]  /*1600*/  SHF.L.U32 R3, R11, 0x1f, RZ ;  /* 0x0000001f0b037819 */ /* 0x000fc600000006ff */
[----:B------:R-:W-:-:S04]  /*1610*/  IMAD R2, R12, 0x8, R2 ;  /* 0x000000080c027824 */ /* 0x000fc800078e0202 */
[----:B------:R-:W2:Y:S02]  /*1620*/  SYNCS.PHASECHK.TRANS64.TRYWAIT P0, [R2+URZ+0x130], R3 ;  /* 0x00013003020075a7 */ /* 0x000ea400080011ff */
[----:B--2---:R-:W-:Y:S05]  /*1630*/  @!P0 BRA `(.L_x_19) ;  /* 0x00000060003c8947 */ /* 0x004fea0003800000 */
.L_x_119:
[----:B------:R-:W-:Y:S01]  /*1640*/  VIADD R12, R12, 0x1 ;  /* 0x000000010c0c7836 */ /* 0x000fe20000000000 */
[----:B------:R2:W-:Y:S04]  /*1650*/  SYNCS.ARRIVE.TRANS64.A1T0 RZ, [R2+URZ+0x120], RZ ;  /* 0x000120ff02ff79a7 */ /* 0x0005e800081000ff */
[----:B------:R-:W-:-:S04]  /*1660*/  ISETP.NE.AND P0, PT, R12, 0x2, PT ;  /* 0x000000020c00780c */ /* 0x000fc80003f05270 */
[----:B------:R-:W-:Y:S02]  /*1670*/  SEL R12, R12, RZ, P0 ;  /* 0x000000ff0c0c7207 */ /* 0x000fe40000000000 */
[----:B--2---:R-:W-:-:S04]  /*1680*/  SEL R2, RZ, 0x1, P0 ;  /* 0x00000001ff027807 */ /* 0x004fc80000000000 */
[----:B------:R-:W-:-:S07]  /*1690*/  LOP3.LUT R11, R11, R2, RZ, 0x3c, !PT ;  /* 0x000000020b0b7212 */ /* 0x000fce00078e3cff */
.L_x_18:
[----:B------:R-:W-:Y:S01]  /*16a0*/  UMOV UR4, 0x400 ;  /* 0x0000040000047882 */ /* 0x000fe20000000000 */
[----:B------:R-:W-:Y:S01]  /*16b0*/  SHF.L.U32 R2, R17, 0x1f, RZ ;  /* 0x0000001f11027819 */ /* 0x000fe200000006ff */
[----:B-1----:R-:W-:Y:S01]  /*16c0*/  ULEA UR4, UR37, UR4, 0x18 ;  /* 0x0000000425047291 */ /* 0x002fe2000f8ec0ff */
[----:B------:R-:W-:Y:S01]  /*16d0*/  R2UR UR35, R15 ;  /* 0x000000000f2372ca */ /* 0x000fe200000e0000 */
[----:B------:R-:W-:Y:S01]  /*16e0*/  UISETP.GE.U32.AND UP0, UPT, UR13, 0x7f, UPT ;  /* 0x0000007f0d00788c */ /* 0x000fe2000bf06070 */
[----:B------:R-:W-:Y:S01]  /*16f0*/  R2UR UR11, R14 ;  /* 0x000000000e0b72ca */ /* 0x000fe200000e0000 */
[----:B------:R-:W-:Y:S01]  /*1700*/  ULEA UR8, UR6, UR4, 0x3 ;  /* 0x0000000406087291 */ /* 0x000fe2000f8e18ff */
[----:B------:R-:W-:-:S08]  /*1710*/  UMOV UR24, URZ ;  /* 0x000000ff00187c82 */ /* 0x000fd00008000000 */
[----:B------:R1:W2:Y:S01]  /*1720*/  SYNCS.PHASECHK.TRANS64.TRYWAIT P0, [UR8+0x40], R2 ;  /* 0x00004002ff0075a7 */ /* 0x0002a20008001108 */
[----:B------:R-:W-:Y:S02]  /*1730*/  USHF.L.U32 UR35, UR35, 0x7, URZ ;  /* 0x0000000723237899 */ /* 0x000fe400080006ff */
[----:B------:R-:W-:Y:S01]  /*1740*/  USHF.L.U32 UR11, UR11, 0x6, URZ ;  /* 0x000000060b0b7899 */ /* 0x000fe200080006ff */
[----:B------:R-:W-:Y:S11]  /*1750*/  BRA.U !UP0, `(.L_x_20) ;  /* 0x0000000108a87547 */ /* 0x000ff6000b800000 */
[----:B------:R-:W-:Y:S01]  /*1760*/  UMOV UR16, URZ ;  /* 0x000000ff00107c82 */ /* 0x000fe20008000000 */
[----:B------:R-:W-:-:S05]  /*1770*/  UMOV UR17, UR6 ;  /* 0x0000000600117c82 */ /* 0x000fca0008000000 */
.L_x_25:
[----:B-1----:R-:W-:Y:S01]  /*1780*/  ULEA UR33, UR17, UR4, 0x3 ;  /* 0x0000000411217291 */ /* 0x002fe2000f8e18ff */
[----:B--2---:R-:W-:Y:S01]  /*1790*/  @!P5 MOV R3, 0x6000 ;  /* 0x000060000003d802 */ /* 0x004fe20000000f00 */
[----:B--2---:R-:W-:Y:S10]  /*17a0*/  @P0 BRA `(.L_x_21) ;  /* 0x00000000000c0947 */ /* 0x004ff40003800000 */
[----:B------:R-:W-:-:S04]  /*17b0*/  SHF.L.U32 R4, R17, 0x1f, RZ ;  /* 0x0000001f11047819 */ /* 0x000fc800000006ff */
[----:B------:R-:W2:Y:S02]  /*17c0*/  SYNCS.PHASECHK.TRANS64.TRYWAIT P0, [UR33+0x40], R4 ;  /* 0x00004004ff0075a7 */ /* 0x000ea40008001121 */
[----:B--2---:R-:W-:Y:S05]  /*17d0*/  @!P0 BRA `(.L_x_22) ;  /* 0x0000005c00e88947 */ /* 0x004fea0003800000 */
.L_x_21:
[----:B------:R2:W-:Y:S01]  /*17e0*/  @!P5 SYNCS.ARRIVE.TRANS64 RZ, [UR33], R3 ;  /* 0x00000003ffffd9a7 */ /* 0x0005e20008000021 */
[----:B------:R-:W-:Y:S04]  /*17f0*/  BSSY.RECONVERGENT B0, `(.L_x_23) ;  /* 0x0000003000007945 */ /* 0x000fe80003800200 */
[----:B------:R-:W-:Y:S05]  /*1800*/  @P4 BRA `(.L_x_24) ;  /* 0x0000000000044947 */ /* 0x000fea0003800000 */
[----:B------:R-:W-:Y:S05]  /*1810*/  BPT.TRAP 0x1 ;  /* 0x000000040000795c */ /* 0x000fea0000300000 */
.L_x_24:
[----:B------:R-:W-:Y:S05]  /*1820*/  BSYNC.RECONVERGENT B0 ;  /* 0x0000000000007941 */ /* 0x000fea0003800200 */
.L_x_23:
[----:B------:R-:W-:Y:S02]  /*1830*/  UIADD3 UR6, UPT, UPT, UR17, 0x1, URZ ;  /* 0x0000000111067890 */ /* 0x000fe4000fffe0ff */
[----:B------:R-:W-:Y:S02]  /*1840*/  ULEA UR32, UR17, UR4, 0xe ;  /* 0x0000000411207291 */ /* 0x000fe4000f8e70ff */
[----:B------:R-:W-:Y:S02]  /*1850*/  UISETP.NE.AND UP0, UPT, UR6, 0x8, UPT ;  /* 0x000000080600788c */ /* 0x000fe4000bf05270 */
[----:B------:R-:W-:Y:S02]  /*1860*/  UIADD3 UR26, UP1, UPT, UR22, 0x80, URZ ;  /* 0x00000080161a7890 */ /* 0x000fe4000ff3e0ff */
[----:B------:R-:W-:Y:S02]  /*1870*/  USEL UR9, URZ, 0x1, UP0 ;  /* 0x00000001ff097887 */ /* 0x000fe40008000000 */
[----:B------:R-:W-:-:S02]  /*1880*/  USEL UR6, UR6, URZ, UP0 ;  /* 0x000000ff06067287 */ /* 0x000fc40008000000 */
[----:B------:R-:W-:Y:S02]  /*1890*/  UIADD3 UR20, UP0, UPT, UR22, 0x180, URZ ;  /* 0x0000018016147890 */ /* 0x000fe4000ff1e0ff */
[----:B------:R-:W-:Y:S01]  /*18a0*/  ULEA UR8, UR6, UR4, 0x3 ;  /* 0x0000000406087291 */ /* 0x000fe2000f8e18ff */
[----:B------:R-:W-:Y:S01]  /*18b0*/  LOP3.LUT R17, R17, UR9, RZ, 0x3c, !PT ;  /* 0x0000000911117c12 */ /* 0x000fe2000f8e3cff */
[----:B------:R-:W-:Y:S02]  /*18c0*/  USHF.L.U32 UR34, UR16, 0x6, URZ ;  /* 0x0000000610227899 */ /* 0x000fe400080006ff */
[----:B------:R-:W-:Y:S01]  /*18d0*/  UIADD3.X UR27, UPT, UPT, URZ, UR23, URZ, UP1, !UPT ;  /* 0x00000017ff1b7290 */ /* 0x000fe20008ffe4ff */
[----:B-1----:R-:W-:Y:S01]  /*18e0*/  SHF.L.U32 R2, R17, 0x1f, RZ ;  /* 0x0000001f11027819 */ /* 0x002fe200000006ff */
[----:B------:R-:W-:Y:S02]  /*18f0*/  UIADD3 UR32, UPT, UPT, UR32, 0x6400, URZ ;  /* 0x0000640020207890 */ /* 0x000fe4000fffe0ff */
[----:B------:R-:W-:Y:S01]  /*1900*/  UIADD3.X UR21, UPT, UPT, URZ, UR23, URZ, UP0, !UPT ;  /* 0x00000017ff157290 */ /* 0x000fe200087fe4ff */
[----:B------:R1:W1:Y:S01]  /*1910*/  SYNCS.PHASECHK.TRANS64.TRYWAIT P0, [UR8+0x40], R2 ;  /* 0x00004002ff0075a7 */ /* 0x0002620008001108 */
[----:B------:R-:W-:Y:S01]  /*1920*/  ULEA UR8, UR17, UR4, 0xd ;  /* 0x0000000411087291 */ /* 0x000fe2000f8e68ff */
[----:B------:R-:W-:Y:S01]  /*1930*/  UMOV UR18, 0x0 ;  /* 0x0000000000127882 */ /* 0x000fe20000000000 */
[----:B------:R-:W-:-:S02]  /*1940*/  UMOV UR19, 0x10000000 ;  /* 0x1000000000137882 */ /* 0x000fc40000000000 */
[----:B------:R-:W-:Y:S01]  /*1950*/  UIADD3 UR8, UPT, UPT, UR8, 0x26400, URZ ;  /* 0x0002640008087890 */ /* 0x000fe2000fffe0ff */
[----:B------:R1:W-:Y:S01]  /*1960*/  UTMALDG.3D [UR32], [UR26], desc[UR18] ;  /* 0x000012201a0075b4 */ /* 0x0003e20008011000 */
[----:B------:R-:W-:Y:S01]  /*1970*/  UMOV UR12, UR36 ;  /* 0x00000024000c7c82 */ /* 0x000fe20008000000 */
[----:B------:R-:W-:Y:S01]  /*1980*/  UMOV UR9, UR33 ;  /* 0x0000002100097c82 */ /* 0x000fe20008000000 */
[----:B------:R-:W-:Y:S01]  /*1990*/  UMOV UR10, UR34 ;  /* 0x00000022000a7c82 */ /* 0x000fe20008000000 */
[----:B------:R-:W-:Y:S01]  /*19a0*/  UIADD3 UR16, UPT, UPT, UR16, 0x1, URZ ;  /* 0x0000000110107890 */ /* 0x000fe2000fffe0ff */
[----:B------:R-:W-:Y:S01]  /*19b0*/  UMOV UR24, UR5 ;  /* 0x0000000500187c82 */ /* 0x000fe20008000000 */
[----:B------:R-:W-:Y:S02]  /*19c0*/  UMOV UR17, UR6 ;  /* 0x0000000600117c82 */ /* 0x000fe40008000000 */
[----:B------:R1:W-:Y:S01]  /*19d0*/  UTMALDG.3D [UR8], [UR20], desc[UR18] ;  /* 0x00001208140075b4 */ /* 0x0003e20008011000 */
[----:B------:R-:W-:-:S09]  /*19e0*/  UISETP.NE.AND UP0, UPT, UR16, UR5, UPT ;  /* 0x000000051000728c */ /* 0x000fd2000bf05270 */
[----:B------:R-:W-:Y:S05]  /*19f0*/  BRA.U UP0, `(.L_x_25) ;  /* 0xfffffffd00607547 */ /* 0x000fea000b83ffff */
.L_x_20:
[----:B-1----:R-:W-:Y:S01]  /*1a00*/  ULEA UR8, UR6, UR4, 0x3 ;  /* 0x0000000406087291 */ /* 0x002fe2000f8e18ff */
[----:B------:R-:W-:Y:S01]  /*1a10*/  SHF.L.U32 R2, R17, 0x1f, RZ ;  /* 0x0000001f11027819 */ /* 0x000fe200000006ff */
[----:B------:R-:W-:Y:S01]  /*1a20*/  @!P1 SYNCS.ARRIVE.TRANS64.A1T0 RZ, [UR4+0xb8], RZ ;  /* 0x0000b8ffffff99a7 */ /* 0x000fe20008100004 */
[----:B------:R-:W-:-:S06]  /*1a30*/  UISETP.GT.AND UP0, UPT, UR15, UR14, UPT ;  /* 0x0000000e0f00728c */ /* 0x000fcc000bf04270 */
[----:B--2---:R1:W2:Y:S03]  /*1a40*/  SYNCS.PHASECHK.TRANS64.TRYWAIT P0, [UR8+0x40], R2 ;  /* 0x00004002ff0075a7 */ /* 0x0042a60008001108 */
[----:B------:R-:W-:Y:S05]  /*1a50*/  BRA.U !UP0, `(.L_x_26) ;  /* 0x0000000108ac7547 */ /* 0x000fea000b800000 */
[----:B------:R-:W-:Y:S01]  /*1a60*/  UIADD3 UR21, UPT, UPT, UR7, UR24, URZ ;  /* 0x0000001807157290 */ /* 0x000fe2000fffe0ff */
[----:B------:R-:W-:-:S11]  /*1a70*/  UMOV UR25, UR6 ;  /* 0x0000000600197c82 */ /* 0x000fd60008000000 */
.L_x_31:
[----:B-1----:R-:W-:Y:S01]  /*1a80*/  ULEA UR17, UR25, UR4, 0x3 ;  /* 0x0000000419117291 */ /* 0x002fe2000f8e18ff */
[----:B--2---:R-:W-:Y:S01]  /*1a90*/  @!P5 MOV R3, 0x6000 ;  /* 0x000060000003d802 */ /* 0x004fe20000000f00 */
[----:B--2---:R-:W-:Y:S10]  /*1aa0*/  @P0 BRA `(.L_x_27) ;  /* 0x00000000000c0947 */ /* 0x004ff40003800000 */
[----:B------:R-:W-:-:S04]  /*1ab0*/  SHF.L.U32 R4, R17, 0x1f, RZ ;  /* 0x0000001f11047819 */ /* 0x000fc800000006ff */
[----:B------:R-:W2:Y:S02]  /*1ac0*/  SYNCS.PHASECHK.TRANS64.TRYWAIT P0, [UR17+0x40], R4 ;  /* 0x00004004ff0075a7 */ /* 0x000ea40008001111 */
[----:B--2---:R-:W-:Y:S05]  /*1ad0*/  @!P0 BRA `(.L_x_28) ;  /* 0x0000005c00408947 */ /* 0x004fea0003800000 */
.L_x_27:
[----:B------:R2:W-:Y:S01]  /*1ae0*/  @!P5 SYNCS.ARRIVE.TRANS64 RZ, [UR17], R3 ;  /* 0x00000003ffffd9a7 */ /* 0x0005e20008000011 */
[----:B------:R-:W-:Y:S04]  /*1af0*/  BSSY.RECONVERGENT B0, `(.L_x_29) ;  /* 0x0000003000007945 */ /* 0x000fe80003800200 */
[----:B------:R-:W-:Y:S05]  /*1b00*/  @P4 BRA `(.L_x_30) ;  /* 0x0000000000044947 */ /* 0x000fea0003800000 */
[----:B------:R-:W-:Y:S05]  /*1b10*/  BPT.TRAP 0x1 ;  /* 0x000000040000795c */ /* 0x000fea0000300000 */
.L_x_30:
[----:B------:R-:W-:Y:S05]  /*1b20*/  BSYNC.RECONVERGENT B0 ;  /* 0x0000000000007941 */ /* 0x000fea0003800200 */
.L_x_29:
        /* <DEDUP_REMOVED lines=10> */
[----:B------:R-:W-:Y:S01]  /*1bd0*/  UIADD3 UR16, UPT, UPT, UR16, 0x6400, URZ ;  /* 0x0000640010107890 */ /* 0x000fe2000fffe0ff */
[----:B-1----:R-:W-:Y:S01]  /*1be0*/  SHF.L.U32 R2, R17, 0x1f, RZ ;  /* 0x0000001f11027819 */ /* 0x002fe200000006ff */
[----:B------:R-:W-:Y:S02]  /*1bf0*/  UIADD3.X UR31, UPT, UPT, URZ, UR23, URZ, UP1, !UPT ;  /* 0x00000017ff1f7290 */ /* 0x000fe40008ffe4ff */
[----:B------:R-:W-:Y:S01]  /*1c00*/  UIADD3.X UR29, UPT, UPT, URZ, UR23, URZ, UP0, !UPT ;  /* 0x00000017ff1d7290 */ /* 0x000fe200087fe4ff */
[----:B------:R1:W1:Y:S01]  /*1c10*/  SYNCS.PHASECHK.TRANS64.TRYWAIT P0, [UR8+0x40], R2 ;  /* 0x00004002ff0075a7 */ /* 0x0002620008001108 */
[----:B------:R-:W-:Y:S01]  /*1c20*/  ULEA UR8, UR25, UR4, 0xd ;  /* 0x0000000419087291 */ /* 0x000fe2000f8e68ff */
[----:B------:R-:W-:Y:S01]  /*1c30*/  UMOV UR26, 0x0 ;  /* 0x00000000001a7882 */ /* 0x000fe20000000000 */
[----:B------:R-:W-:-:S02]  /*1c40*/  UMOV UR27, 0x10000000 ;  /* 0x10000000001b7882 */ /* 0x000fc40000000000 */
[----:B------:R-:W-:Y:S01]  /*1c50*/  UIADD3 UR8, UPT, UPT, UR8, 0x26400, URZ ;  /* 0x0002640008087890 */ /* 0x000fe2000fffe0ff */
[----:B------:R-:W-:Y:S01]  /*1c60*/  UMOV UR19, UR35 ;  /* 0x0000002300137c82 */ /* 0x000fe20008000000 */
[----:B------:R-:W-:Y:S01]  /*1c70*/  UMOV UR20, UR36 ;  /* 0x0000002400147c82 */ /* 0x000fe20008000000 */
[----:B------:R-:W-:Y:S01]  /*1c80*/  UMOV UR12, UR36 ;  /* 0x00000024000c7c82 */ /* 0x000fe20008000000 */
[----:B------:R-:W-:Y:S01]  /*1c90*/  UMOV UR9, UR17 ;  /* 0x0000001100097c82 */ /* 0x000fe20008000000 */
[----:B------:R-:W-:Y:S01]  /*1ca0*/  UMOV UR10, UR18 ;  /* 0x00000012000a7c82 */ /* 0x000fe20008000000 */
[----:B------:R1:W-:Y:S01]  /*1cb0*/  UTMALDG.3D [UR16], [UR30], desc[UR26] ;  /* 0x00001a101e0075b4 */ /* 0x0003e20008011000 */
[----:B------:R-:W-:Y:S01]  /*1cc0*/  UIADD3 UR24, UPT, UPT, UR24, 0x1, URZ ;  /* 0x0000000118187890 */ /* 0x000fe2000fffe0ff */
[----:B------:R-:W-:-:S03]  /*1cd0*/  UMOV UR25, UR6 ;  /* 0x0000000600197c82 */ /* 0x000fc60008000000 */
[----:B------:R-:W-:Y:S01]  /*1ce0*/  UISETP.NE.AND UP0, UPT, UR24, UR21, UPT ;  /* 0x000000151800728c */ /* 0x000fe2000bf05270 */
[----:B------:R1:W-:Y:S08]  /*1cf0*/  UTMALDG.3D [UR8], [UR28], desc[UR26] ;  /* 0x00001a081c0075b4 */ /* 0x0003f00008011000 */
[----:B------:R-:W-:Y:S05]  /*1d00*/  BRA.U UP0, `(.L_x_31) ;  /* 0xfffffffd005c7547 */ /* 0x000fea000b83ffff */
.L_x_26:
[C---:B-1----:R-:W-:Y:S01]  /*1d10*/  LEA R2, R16.reuse, UR4, 0x3 ;  /* 0x0000000410027c11 */ /* 0x042fe2000f8e18ff */
[----:B------:R-:W-:Y:S01]  /*1d20*/  NOP ;  /* 0x0000000000007918 */ /* 0x000fe20000000000 */
[----:B--2---:R-:W-:Y:S02]  /*1d30*/  SHF.L.U32 R3, R13, 0x1f, RZ ;  /* 0x0000001f0d037819 */ /* 0x004fe400000006ff */
[----:B------:R-:W-:Y:S02]  /*1d40*/  LEA R4, R16, UR4, 0x4 ;  /* 0x0000000410047c11 */ /* 0x000fe4000f8e20ff */
[----:B------:R-:W1:Y:S02]  /*1d50*/  SYNCS.PHASECHK.TRANS64.TRYWAIT P0, [R2+URZ+0xc0], R3 ;  /* 0x0000c003020075a7 */ /* 0x000e6400080011ff */
[----:B-1----:R-:W-:Y:S05]  /*1d60*/  @!P0 BRA `(.L_x_32) ;  /* 0x0000005800b48947 */ /* 0x002fea0003800000 */
.L_x_122:
[----:B------:R-:W2:Y:S01]  /*1d70*/  LDS.128 R4, [R4+0x150] ;  /* 0x0001500004047984 */ /* 0x000ea20000000c00 */
[----:B---3--:R-:W-:Y:S01]  /*1d80*/  ISETP.GE.AND P0, PT, R40, 0x1, PT ;  /* 0x000000012800780c */ /* 0x008fe20003f06270 */
[----:B-1----:R-:W-:Y:S01]  /*1d90*/  VIADD R2, R2, 0xd0 ;  /* 0x000000d002027836 */ /* 0x002fe20000000000 */
[----:B------:R-:W-:Y:S01]  /*1da0*/  @!PT LDS RZ, [RZ] ;  /* 0x00000000fffff984 */ /* 0x000fe20000000800 */
[----:B------:R-:W-:Y:S01]  /*1db0*/  @!PT LDS RZ, [RZ] ;  /* 0x00000000fffff984 */ /* 0x000fe20000000800 */
[----:B------:R-:W-:Y:S01]  /*1dc0*/  @!PT LDS RZ, [RZ] ;  /* 0x00000000fffff984 */ /* 0x000fe20000000800 */
[----:B------:R-:W-:Y:S01]  /*1dd0*/  @!PT LDS RZ, [RZ] ;  /* 0x00000000fffff984 */ /* 0x000fe20000000800 */
[----:B------:R1:W-:Y:S06]  /*1de0*/  MEMBAR.ALL.CTA ;  /* 0x0000000000007992 */ /* 0x0003ec0000008000 */
[----:B-1----:R-:W1:Y:S01]  /*1df0*/  FENCE.VIEW.ASYNC.S ;  /* 0x00000000000073c6 */ /* 0x002e620000000000 */
[----:B------:R-:W-:-:S04]  /*1e00*/  PRMT R2, RZ, 0x654, R2 ;  /* 0x00000654ff027816 */ /* 0x000fc80000000002 */
[----:B-1----:R1:W-:Y:S01]  /*1e10*/  SYNCS.ARRIVE.TRANS64.RED.A1T0 RZ, [R2+URZ], RZ ;  /* 0x000000ff02ff79a7 */ /* 0x0023e200081004ff */
[----:B--2---:R-:W-:-:S13]  /*1e20*/  LOP3.LUT P2, RZ, R6, 0x1, RZ, 0xc0, !PT ;  /* 0x0000000106ff7812 */ /* 0x004fda000784c0ff */
[----:B------:R-:W-:Y:S01]  /*1e30*/  @P2 SHF.R.U32.HI R3, RZ, 0x10, R5 ;  /* 0x00000010ff032819 */ /* 0x000fe20000011605 */
[----:B------:R-:W-:Y:S01]  /*1e40*/  VOTEU.ANY UP0, P2 ;  /* 0x0000000000ff7886 */ /* 0x000fe20001000100 */
[----:B------:R-:W-:Y:S02]  /*1e50*/  @P2 MOV R10, R4 ;  /* 0x00000004000a2202 */ /* 0x000fe40000000f00 */
[----:B------:R-:W-:Y:S02]  /*1e60*/  @P2 R2UR.BROADCAST UR8, R3 ;  /* 0x00000000030822ca */ /* 0x000fe400008e0000 */
[----:B------:R-:W-:-:S11]  /*1e70*/  @P2 LOP3.LUT R9, R5, 0xffff, RZ, 0xc0, !PT ;  /* 0x0000ffff05092812 */ /* 0x000fd600078ec0ff */
[----:B------:R-:W-:Y:S01]  /*1e80*/  @UP0 UMOV UR36, UR8 ;  /* 0x0000000800240c82 */ /* 0x000fe20008000000 */
[----:B-1----:R-:W-:Y:S05]  /*1e90*/  @!P0 BRA `(.L_x_33) ;  /* 0x0000000000b88947 */ /* 0x002fea0003800000 */
[----:B------:R-:W4:Y:S01]  /*1ea0*/  LDC.64 R4, c[0x0][0xb18] ;  /* 0x0002c600ff047b82 */ /* 0x000f220000000a00 */
[----:B------:R-:W-:-:S07]  /*1eb0*/  ISETP.NE.AND P3, PT, R40, 0x1, PT ;  /* 0x000000012800780c */ /* 0x000fce0003f65270 */
[----:B------:R-:W1:Y:S08]  /*1ec0*/  LDC.64 R6, c[0x0][0xb10] ;  /* 0x0002c400ff067b82 */ /* 0x000e700000000a00 */
[----:B------:R-:W2:Y:S08]  /*1ed0*/  LDC R14, c[0x0][0xb20] ;  /* 0x0002c800ff0e7b82 */ /* 0x000eb00000000800 */
[----:B------:R-:W3:Y:S01]  /*1ee0*/  LDC R15, c[0x0][0xb0c] ;  /* 0x0002c300ff0f7b82 */ /* 0x000ee20000000800 */
[----:B----4-:R-:W-:Y:S01]  /*1ef0*/  IMAD.HI.U32 R19, R0, R5, RZ ;  /* 0x0000000500137227 */ /* 0x010fe200078e00ff */
[----:B------:R-:W-:-:S03]  /*1f00*/  ISETP.NE.AND P0, PT, R4, 0x1, PT ;  /* 0x000000010400780c */ /* 0x000fc60003f05270 */
[----:B------:R-:W-:-:S03]  /*1f10*/  IMAD.HI.U32 R5, R9, R5, RZ ;  /* 0x0000000509057227 */ /* 0x000fc600078e00ff */
[----:B------:R-:W4:Y:S01]  /*1f20*/  LDC.64 R2, c[0x0][0xb28] ;  /* 0x0002ca00ff027b82 */ /* 0x000f220000000a00 */
[----:B-1----:R-:W-:-:S04]  /*1f30*/  IMAD.HI.U32 R20, R8, R6, RZ ;  /* 0x0000000608147227 */ /* 0x002fc800078e00ff */
[----:B------:R-:W-:Y:S01]  /*1f40*/  IMAD.HI.U32 R21, R10, R6, RZ ;  /* 0x000000060a157227 */ /* 0x000fe200078e00ff */
[----:B------:R-:W-:Y:S02]  /*1f50*/  SHF.R.U32.HI R20, RZ, R7, R20 ;  /* 0x00000007ff147219 */ /* 0x000fe40000011614 */
[-C--:B--2---:R-:W-:Y:S02]  /*1f60*/  SHF.R.U32.HI R19, RZ, R14.reuse, R19 ;  /* 0x0000000eff137219 */ /* 0x084fe40000011613 */
[----:B------:R-:W-:Y:S02]  /*1f70*/  SHF.R.U32.HI R5, RZ, R14, R5 ;  /* 0x0000000eff057219 */ /* 0x000fe40000011605 */
[----:B------:R-:W-:Y:S02]  /*1f80*/  SEL R19, R0, R19, !P0 ;  /* 0x0000001300137207 */ /* 0x000fe40004000000 */
[----:B------:R-:W-:Y:S02]  /*1f90*/  SHF.R.U32.HI R21, RZ, R7, R21 ;  /* 0x00000007ff157219 */ /* 0x000fe40000011615 */
[----:B---3--:R-:W-:-:S02]  /*1fa0*/  ISETP.NE.AND P1, PT, R15, 0x1, PT ;  /* 0x000000010f00780c */ /* 0x008fc40003f25270 */
[----:B------:R-:W-:Y:S02]  /*1fb0*/  SEL R5, R9, R5, !P0 ;  /* 0x0000000509057207 */ /* 0x000fe40004000000 */
[----:B------:R-:W-:Y:S02]  /*1fc0*/  SEL R20, R8, R20, !P1 ;  /* 0x0000001408147207 */ /* 0x000fe40004800000 */
[----:B------:R-:W-:Y:S01]  /*1fd0*/  SEL R21, R10, R21, !P1 ;  /* 0x000000150a157207 */ /* 0x000fe20004800000 */
[----:B----4-:R-:W-:-:S04]  /*1fe0*/  IMAD.HI.U32 R18, R19, R2, RZ ;  /* 0x0000000213127227 */ /* 0x010fc800078e00ff */
        /* <DEDUP_REMOVED lines=10> */
[----:B------:R-:W-:-:S04]  /*2090*/  @!P0 IMAD.HI.U32 R7, R21, R2, RZ ;  /* 0x0000000215078227 */ /* 0x000fc800078e00ff */
[----:B------:R-:W-:Y:S01]  /*20a0*/  IMAD.MOV R2, RZ, RZ, -R6 ;  /* 0x000000ffff027224 */ /* 0x000fe200078e0a06 */
[----:B------:R-:W-:Y:S02]  /*20b0*/  @!P0 SHF.R.U32.HI R3, RZ, R3, R7 ;  /* 0x00000003ff038219 */ /* 0x000fe40000011607 */
[----:B------:R-:W-:Y:S01]  /*20c0*/  IADD3 R7, PT, PT, -R5, RZ, RZ ;  /* 0x000000ff05077210 */ /* 0x000fe20007ffe1ff */
[----:B------:R-:W-:Y:S01]  /*20d0*/  IMAD R2, R40, R2, R5 ;  /* 0x0000000228027224 */ /* 0x000fe200078e0205 */
        /* <DEDUP_REMOVED lines=10> */
.L_x_33:
[----:B------:R-:W1:Y:S02]  /*2180*/  LDCU UR8, c[0x0][0xb30] ;  /* 0x00016600ff0877ac */ /* 0x000e640008000800 */
[----:B-1----:R-:W-:-:S09]  /*2190*/  UISETP.NE.AND UP0, UPT, UR8, 0x1, UPT ;  /* 0x000000010800788c */ /* 0x002fd2000bf05270 */
[----:B------:R-:W-:Y:S05]  /*21a0*/  BRA.U UP0, `(.L_x_34) ;  /* 0x0000000100407547 */ /* 0x000fea000b800000 */
[----:B------:R-:W1:Y:S08]  /*21b0*/  LDC.64 R4, c[0x0][0xb10] ;  /* 0x0002c400ff047b82 */ /* 0x000e700000000a00 */
[----:B------:R-:W2:Y:S08]  /*21c0*/  LDC.64 R2, c[0x0][0xb18] ;  /* 0x0002c600ff027b82 */ /* 0x000eb00000000a00 */
[----:B------:R-:W3:Y:S08]  /*21d0*/  LDC R6, c[0x0][0xb20] ;  /* 0x0002c800ff067b82 */ /* 0x000ef00000000800 */
[----:B------:R-:W4:Y:S01]  /*21e0*/  LDC R7, c[0x0][0xb0c] ;  /* 0x0002c300ff077b82 */ /* 0x000f220000000800 */
[----:B-1----:R-:W-:-:S05]  /*21f0*/  IMAD.HI.U32 R4, R10, R4, RZ ;  /* 0x000000040a047227 */ /* 0x002fca00078e00ff */
[----:B------:R-:W-:Y:S01]  /*2200*/  SHF.R.U32.HI R4, RZ, R5, R4 ;  /* 0x00000005ff047219 */ /* 0x000fe20000011604 */
[----:B--2---:R-:W-:Y:S01]  /*2210*/  IMAD.HI.U32 R3, R9, R3, RZ ;  /* 0x0000000309037227 */ /* 0x004fe200078e00ff */
[----:B------:R-:W-:-:S04]  /*2220*/  ISETP.NE.AND P0, PT, R2, 0x1, PT ;  /* 0x000000010200780c */ /* 0x000fc80003f05270 */
[----:B---3--:R-:W-:-:S04]  /*2230*/  SHF.R.U32.HI R3, RZ, R6, R3 ;  /* 0x00000006ff037219 */ /* 0x008fc80000011603 */
[----:B------:R-:W-:Y:S02]  /*2240*/  SEL R3, R9, R3, !P0 ;  /* 0x0000000309037207 */ /* 0x000fe40004000000 */
[----:B----4-:R-:W-:-:S04]  /*2250*/  ISETP.NE.AND P1, PT, R7, 0x1, PT ;  /* 0x000000010700780c */ /* 0x010fc80003f25270 */
[----:B------:R-:W-:-:S05]  /*2260*/  SEL R4, R10, R4, !P1 ;  /* 0x000000040a047207 */ /* 0x000fca0004800000 */
[----:B------:R-:W-:Y:S02]  /*2270*/  IMAD.IADD R5, R3, 0x1, -R4 ;  /* 0x0000000103057824 */ /* 0x000fe400078e0a04 */
[----:B------:R-:W-:Y:S02]  /*2280*/  IMAD.IADD R3, R4, 0x1, -R3 ;  /* 0x0000000104037824 */ /* 0x000fe400078e0a03 */
[----:B------:R-:W-:Y:S02]  /*2290*/  IMAD R10, R5, R7, R10 ;  /* 0x00000007050a7224 */ /* 0x000fe400078e020a */
[----:B------:R-:W-:-:S07]  /*22a0*/  IMAD R9, R3, R2, R9 ;  /* 0x0000000203097224 */ /* 0x000fce00078e0209 */
.L_x_34:
[----:B------:R-:W-:Y:S01]  /*22b0*/  VIADD R16, R16, 0x1 ;  /* 0x0000000110107836 */ /* 0x000fe20000000000 */
[----:B------:R-:W-:Y:S01]  /*22c0*/  PLOP3.LUT P1, PT, PT, PT, PT, 0x80, 0x8 ;  /* 0x000000000008781c */ /* 0x000fe20003f2f070 */
[----:B------:R-:W-:Y:S02]  /*22d0*/  IMAD.IADD R15, R10, 0x1, R87 ;  /* 0x000000010a0f7824 */ /* 0x000fe400078e0257 */
[----:B------:R-:W-:Y:S01]  /*22e0*/  IMAD.IADD R14, R9, 0x1, R86 ;  /* 0x00000001090e7824 */ /* 0x000fe200078e0256 */
[----:B------:R-:W-:-:S04]  /*22f0*/  ISETP.NE.AND P0, PT, R16, 0x2, PT ;  /* 0x000000021000780c */ /* 0x000fc80003f05270 */
[----:B------:R-:W-:Y:S02]  /*2300*/  SEL R2, RZ, 0x1, P0 ;  /* 0x00000001ff027807 */ /* 0x000fe40000000000 */
[----:B------:R-:W-:Y:S02]  /*2310*/  SEL R16, R16, RZ, P0 ;  /* 0x000000ff10107207 */ /* 0x000fe40000000000 */
[----:B------:R-:W-:Y:S01]  /*2320*/  LOP3.LUT R13, R13, R2, RZ, 0x3c, !PT ;  /* 0x000000020d0d7212 */ /* 0x000fe200078e3cff */
[----:B------:R-:W-:Y:S06]  /*2330*/  @P2 BRA `(.L_x_35) ;  /* 0xfffffff000982947 */ /* 0x000fec000383ffff */
[----:B------:R-:W-:Y:S01]  /*2340*/  UIADD3 UR4, UPT, UPT, UR4, 0x40, URZ ;  /* 0x0000004004047890 */ /* 0x000fe2000fffe0ff */
[----:B------:R-:W-:-:S03]  /*2350*/  SHF.L.U32 R2, R17, 0x1f, RZ ;  /* 0x0000001f11027819 */ /* 0x000fc600000006ff */
[----:B------:R-:W-:-:S09]  /*2360*/  ULEA UR5, UR6, UR4, 0x3 ;  /* 0x0000000406057291 */ /* 0x000fd2000f8e18ff */
[----:B------:R-:W1:Y:S02]  /*2370*/  SYNCS.PHASECHK.TRANS64.TRYWAIT P0, [UR5], R2 ;  /* 0x00000002ff0075a7 */ /* 0x000e640008001105 */
[----:B-1----:R-:W-:Y:S05]  /*2380*/  @!P0 BRA `(.L_x_36) ;  /* 0x0000005400408947 */ /* 0x002fea0003800000 */
.L_x_124:
[----:B------:R-:W-:-:S04]  /*2390*/  UIADD3 UR6, UPT, UPT, UR6, 0x1, URZ ;  /* 0x0000000106067890 */ /* 0x000fc8000fffe0ff */
[----:B------:R-:W-:-:S04]  /*23a0*/  UISETP.NE.AND UP0, UPT, UR6, 0x8, UPT ;  /* 0x000000080600788c */ /* 0x000fc8000bf05270 */
[----:B------:R-:W-:Y:S02]  /*23b0*/  USEL UR7, URZ, 0x1, UP0 ;  /* 0x00000001ff077887 */ /* 0x000fe40008000000 */
[----:B------:R-:W-:-:S04]  /*23c0*/  USEL UR6, UR6, URZ, UP0 ;  /* 0x000000ff06067287 */ /* 0x000fc80008000000 */
[----:B------:R-:W-:Y:S01]  /*23d0*/  ULEA UR5, UR6, UR4, 0x3 ;  /* 0x0000000406057291 */ /* 0x000fe2000f8e18ff */
[----:B-1----:R-:W-:-:S04]  /*23e0*/  LOP3.LUT R2, R17, UR7, RZ, 0x3c, !PT ;  /* 0x0000000711027c12 */ /* 0x002fc8000f8e3cff */
[----:B------:R-:W-:-:S04]  /*23f0*/  SHF.L.U32 R3, R2, 0x1f, RZ ;  /* 0x0000001f02037819 */ /* 0x000fc800000006ff */
[----:B------:R-:W1:Y:S02]  /*2400*/  SYNCS.PHASECHK.TRANS64.TRYWAIT P0, [UR5], R3 ;  /* 0x00000003ff0075a7 */ /* 0x000e640008001105 */
[----:B-1----:R-:W-:Y:S05]  /*2410*/  @!P0 BRA `(.L_x_37) ;  /* 0x0000005400348947 */ /* 0x002fea0003800000 */
.L_x_126:
[----:B------:R-:W-:-:S04]  /*2420*/  UIADD3 UR6, UPT, UPT, UR6, 0x1, URZ ;  /* 0x0000000106067890 */ /* 0x000fc8000fffe0ff */
[----:B------:R-:W-:-:S04]  /*2430*/  UISETP.NE.AND UP0, UPT, UR6, 0x8, UPT ;  /* 0x000000080600788c */ /* 0x000fc8000bf05270 */
[----:B------:R-:W-:Y:S02]  /*2440*/  USEL UR7, URZ, 0x1, UP0 ;  /* 0x00000001ff077887 */ /* 0x000fe40008000000 */
[----:B------:R-:W-:-:S04]  /*2450*/  USEL UR6, UR6, URZ, UP0 ;  /* 0x000000ff06067287 */ /* 0x000fc80008000000 */
[----:B------:R-:W-:Y:S01]  /*2460*/  ULEA UR5, UR6, UR4, 0x3 ;  /* 0x0000000406057291 */ /* 0x000fe2000f8e18ff */
[----:B------:R-:W-:-:S04]  /*2470*/  LOP3.LUT R2, R2, UR7, RZ, 0x3c, !PT ;  /* 0x0000000702027c12 */ /* 0x000fc8000f8e3cff */
[----:B-1----:R-:W-:-:S04]  /*2480*/  SHF.L.U32 R3, R2, 0x1f, RZ ;  /* 0x0000001f02037819 */ /* 0x002fc800000006ff */
[----:B------:R-:W1:Y:S02]  /*2490*/  SYNCS.PHASECHK.TRANS64.TRYWAIT P0, [UR5], R3 ;  /* 0x00000003ff0075a7 */ /* 0x000e640008001105 */
[----:B-1----:R-:W-:Y:S05]  /*24a0*/  @!P0 BRA `(.L_x_38) ;  /* 0x0000005400288947 */ /* 0x002fea0003800000 */
.L_x_128:
        /* <DEDUP_REMOVED lines=9> */
.L_x_130:
        /* <DEDUP_REMOVED lines=9> */
.L_x_132:
        /* <DEDUP_REMOVED lines=9> */
.L_x_134:
        /* <DEDUP_REMOVED lines=9> */
.L_x_136:
[----:B------:R-:W-:-:S04]  /*26f0*/  UIADD3 UR6, UPT, UPT, UR6, 0x1, URZ ;  /* 0x0000000106067890 */ /* 0x000fc8000fffe0ff */
[----:B------:R-:W-:-:S04]  /*2700*/  UISETP.NE.AND UP0, UPT, UR6, 0x8, UPT ;  /* 0x000000080600788c */ /* 0x000fc8000bf05270 */
[----:B------:R-:W-:Y:S02]  /*2710*/  USEL UR5, URZ, 0x1, UP0 ;  /* 0x00000001ff057887 */ /* 0x000fe40008000000 */
[----:B------:R-:W-:-:S04]  /*2720*/  USEL UR6, UR6, URZ, UP0 ;  /* 0x000000ff06067287 */ /* 0x000fc80008000000 */
[----:B------:R-:W-:Y:S01]  /*2730*/  ULEA UR6, UR6, UR4, 0x3 ;  /* 0x0000000406067291 */ /* 0x000fe2000f8e18ff */
[----:B------:R-:W-:-:S04]  /*2740*/  LOP3.LUT R2, R2, UR5, RZ, 0x3c, !PT ;  /* 0x0000000502027c12 */ /* 0x000fc8000f8e3cff */
[----:B------:R-:W-:Y:S01]  /*2750*/  SHF.L.U32 R2, R2, 0x1f, RZ ;  /* 0x0000001f02027819 */ /* 0x000fe200000006ff */
[----:B-1--4-:R-:W-:-:S07]  /*2760*/  IMAD.U32 R0, RZ, RZ, UR6 ;  /* 0x00000006ff007e24 */ /* 0x012fce000f8e00ff */
.L_x_43:
[----:B-1----:R1:W2:Y:S02]  /*2770*/  SYNCS.PHASECHK.TRANS64.TRYWAIT P0, [R0+URZ], R2 ;  /* 0x00000002000075a7 */ /* 0x0022a400080011ff */
[----:B--2---:R-:W-:Y:S05]  /*2780*/  @!P0 NANOSLEEP.SYNCS 0x989680 ;  /* 0x009896800000895d */ /* 0x004fea0003900000 */
[----:B------:R-:W2:Y:S02]  /*2790*/  @!P0 SYNCS.PHASECHK.TRANS64 P0, [R0+URZ], R2 ;  /* 0x00000002000085a7 */ /* 0x000ea400080010ff */
[----:B--2---:R-:W-:Y:S05]  /*27a0*/  @P0 EXIT ;  /* 0x000000000000094d */ /* 0x004fea0003800000 */
[----:B------:R-:W-:Y:S05]  /*27b0*/  BRA `(.L_x_43) ;  /* 0xfffffffc00ec7947 */ /* 0x000fea000383ffff */
.L_x_17:
[----:B------:R-:W-:-:S04]  /*27c0*/  UISETP.NE.AND UP1, UPT, UR37, URZ, UPT ;  /* 0x000000ff2500728c */ /* 0x000fc8000bf25270 */
[----:B------:R-:W-:-:S09]  /*27d0*/  UISETP.NE.OR UP1, UPT, UR8, 0x1, UP1 ;  /* 0x000000010800788c */ /* 0x000fd20008f25670 */
[----:B------:R-:W-:Y:S05]  /*27e0*/  BRA.U UP1, `(.L_x_44) ;  /* 0x0000000501487547 */ /* 0x000fea000b800000 */
[----:B------:R-:W-:Y:S01]  /*27f0*/  ISETP.NE.AND P2, PT, R2, RZ, PT ;  /* 0x000000ff0200720c */ /* 0x000fe20003f45270 */
[----:B------:R-:W-:Y:S01]  /*2800*/  IMAD.MOV.U32 R12, RZ, RZ, 0x1 ;  /* 0x00000001ff0c7424 */ /* 0x000fe200078e00ff */
[----:B------:R-:W-:Y:S02]  /*2810*/  CS2R R10, SRZ ;  /* 0x00000000000a7805 */ /* 0x000fe4000001ff00 */
[----:B------:R-:W-:Y:S01]  /*2820*/  CS2R R8, SRZ ;  /* 0x0000000000087805 */ /* 0x000fe2000001ff00 */
[----:B------:R-:W-:Y:S01]  /*2830*/  UMOV UR4, 0x400 ;  /* 0x0000040000047882 */ /* 0x000fe20000000000 */
[----:B------:R-:W-:Y:S01]  /*2840*/  UMOV UR6, URZ ;  /* 0x000000ff00067c82 */ /* 0x000fe20008000000 */
[----:B------:R-:W-:-:S12]  /*2850*/  ULEA UR37, UR37, UR4, 0x18 ;  /* 0x0000000425257291 */ /* 0x000fd8000f8ec0ff */
.L_x_48:
[----:B------:R-:W-:Y:S02]  /*2860*/  LEA R0, R8, UR37, 0x3 ;  /* 0x0000002508007c11 */ /* 0x000fe4000f8e18ff */
[----:B------:R-:W-:-:S03]  /*2870*/  SHF.L.U32 R4, R9, 0x1f, RZ ;  /* 0x0000001f09047819 */ /* 0x000fc600000006ff */
[----:B------:R-:W-:Y:S01]  /*2880*/  VIADD R5, R0, 0x130 ;  /* 0x0000013000057836 */ /* 0x000fe20000000000 */
[----:B------:R-:W1:Y:S02]  /*2890*/  SYNCS.PHASECHK.TRANS64.TRYWAIT P0, [R0+URZ+0x120], R4 ;  /* 0x00012004000075a7 */ /* 0x000e6400080011ff */
[----:B-1----:R-:W-:Y:S05]  /*28a0*/  @!P0 BRA `(.L_x_45) ;  /* 0x0000005000a08947 */ /* 0x002fea0003800000 */
.L_x_137:
[----:B------:R-:W-:Y:S01]  /*28b0*/  ULEA UR5, UR6, UR37, 0x3 ;  /* 0x0000002506057291 */ /* 0x000fe2000f8e18ff */
[----:B-1----:R-:W-:Y:S01]  /*28c0*/  PRMT R0, RZ, 0x654, R5 ;  /* 0x00000654ff007816 */ /* 0x002fe20000000005 */
[----:B------:R-:W-:Y:S01]  /*28d0*/  @!P2 IMAD.MOV.U32 R4, RZ, RZ, 0x10 ;  /* 0x00000010ff04a424 */ /* 0x000fe200078e00ff */
[----:B------:R-:W-:Y:S01]  /*28e0*/  SHF.L.U32 R5, R12, 0x1f, RZ ;  /* 0x0000001f0c057819 */ /* 0x000fe200000006ff */
[----:B------:R-:W-:Y:S01]  /*28f0*/  UIADD3 UR4, UPT, UPT, UR5, 0xc0, URZ ;  /* 0x000000c005047890 */ /* 0x000fe2000fffe0ff */
[----:B------:R1:W-:Y:S05]  /*2900*/  SYNCS.ARRIVE.TRANS64.RED.A1T0 RZ, [R0+URZ], RZ ;  /* 0x000000ff00ff79a7 */ /* 0x0003ea00081004ff */
[----:B------:R-:W-:Y:S01]  /*2910*/  IMAD.U32 R6, RZ, RZ, UR4 ;  /* 0x00000004ff067e24 */ /* 0x000fe2000f8e00ff */
[----:B------:R-:W2:Y:S04]  /*2920*/  SYNCS.PHASECHK.TRANS64.TRYWAIT P0, [UR5+0xd0], R5 ;  /* 0x0000d005ff0075a7 */ /* 0x000ea80008001105 */
[----:B------:R-:W-:Y:S01]  /*2930*/  PRMT R6, R2, 0x654, R6 ;  /* 0x0000065402067816 */ /* 0x000fe20000000006 */
[----:B-12---:R-:W-:Y:S06]  /*2940*/  @!P0 BRA `(.L_x_46) ;  /* 0x00000050008c8947 */ /* 0x006fec0003800000 */
.L_x_139:
[----:B------:R-:W-:Y:S01]  /*2950*/  ULEA UR4, UR6, UR37, 0x4 ;  /* 0x0000002506047291 */ /* 0x000fe2000f8e20ff */
[----:B------:R-:W-:Y:S01]  /*2960*/  SEL R3, R6, R3, !P2 ;  /* 0x0000000306037207 */ /* 0x000fe20005000000 */
[----:B------:R-:W-:Y:S01]  /*2970*/  UIADD3 UR5, UPT, UPT, UR5, 0xc0, URZ ;  /* 0x000000c005057890 */ /* 0x000fe2000fffe0ff */
[----:B-1----:R-:W-:Y:S01]  /*2980*/  LEA R0, R11, UR37, 0x3 ;  /* 0x000000250b007c11 */ /* 0x002fe2000f8e18ff */
[----:B------:R-:W-:Y:S01]  /*2990*/  UIADD3 UR4, UPT, UPT, UR4, 0x150, URZ ;  /* 0x0000015004047890 */ /* 0x000fe2000fffe0ff */
[----:B------:R1:W-:Y:S01]  /*29a0*/  @!P2 SYNCS.ARRIVE.TRANS64.RED RZ, [R3+URZ], R4 ;  /* 0x0000000403ffa9a7 */ /* 0x0003e200080004ff */
[----:B------:R-:W-:Y:S01]  /*29b0*/  UIADD3 UR6, UPT, UPT, UR6, 0x1, URZ ;  /* 0x0000000106067890 */ /* 0x000fe2000fffe0ff */
[----:B------:R-:W-:-:S03]  /*29c0*/  VIADD R8, R8, 0x1 ;  /* 0x0000000108087836 */ /* 0x000fc60000000000 */
[----:B------:R-:W-:Y:S02]  /*29d0*/  UISETP.NE.AND UP0, UPT, UR6, 0x2, UPT ;  /* 0x000000020600788c */ /* 0x000fe4000bf05270 */
[----:B------:R-:W-:Y:S01]  /*29e0*/  ISETP.NE.AND P0, PT, R8, 0x2, PT ;  /* 0x000000020800780c */ /* 0x000fe20003f05270 */
[----:B------:R-:W-:Y:S06]  /*29f0*/  UGETNEXTWORKID.BROADCAST [UR4], [UR5] ;  /* 0x00000000040073ca */ /* 0x000fec0008000100 */
[----:B------:R-:W-:Y:S02]  /*2a00*/  USEL UR4, URZ, 0x1, UP0 ;  /* 0x00000001ff047887 */ /* 0x000fe40008000000 */
[----:B------:R-:W-:-:S04]  /*2a10*/  USEL UR6, UR6, URZ, UP0 ;  /* 0x000000ff06067287 */ /* 0x000fc80008000000 */
[----:B------:R-:W-:Y:S02]  /*2a20*/  LOP3.LUT R12, R12, UR4, RZ, 0x3c, !PT ;  /* 0x000000040c0c7c12 */ /* 0x000fe4000f8e3cff */
[----:B-1----:R-:W-:-:S04]  /*2a30*/  SHF.L.U32 R4, R10, 0x1f, RZ ;  /* 0x0000001f0a047819 */ /* 0x002fc800000006ff */
[----:B------:R-:W1:Y:S02]  /*2a40*/  SYNCS.PHASECHK.TRANS64.TRYWAIT P1, [R0+URZ+0xc0], R4 ;  /* 0x0000c004000075a7 */ /* 0x000e6400080211ff */
[----:B-1----:R-:W-:Y:S05]  /*2a50*/  @!P1 BRA `(.L_x_47) ;  /* 0x0000005000609947 */ /* 0x002fea0003800000 */
.L_x_140:
[C---:B-1----:R-:W-:Y:S01]  /*2a60*/  LEA R4, R11.reuse, UR37, 0x4 ;  /* 0x000000250b047c11 */ /* 0x042fe2000f8e20ff */
[----:B------:R-:W-:Y:S01]  /*2a70*/  VIADD R0, R0, 0xd0 ;  /* 0x000000d000007836 */ /* 0x000fe20000000000 */
[----:B------:R-:W-:Y:S01]  /*2a80*/  SEL R8, R8, RZ, P0 ;  /* 0x000000ff08087207 */ /* 0x000fe20000000000 */
[----:B------:R-:W-:-:S03]  /*2a90*/  VIADD R11, R11, 0x1 ;  /* 0x000000010b0b7836 */ /* 0x000fc60000000000 */
[----:B------:R-:W1:Y:S01]  /*2aa0*/  LDS.128 R4, [R4+0x150] ;  /* 0x0001500004047984 */ /* 0x000e620000000c00 */
[----:B------:R-:W-:Y:S02]  /*2ab0*/  PRMT R0, RZ, 0x654, R0 ;  /* 0x00000654ff007816 */ /* 0x000fe40000000000 */
[C---:B------:R-:W-:Y:S01]  /*2ac0*/  ISETP.NE.AND P1, PT, R11.reuse, 0x2, PT ;  /* 0x000000020b00780c */ /* 0x040fe20003f25270 */
[----:B------:R-:W-:Y:S01]  /*2ad0*/  @!PT LDS RZ, [RZ] ;  /* 0x00000000fffff984 */ /* 0x000fe20000000800 */
[----:B------:R-:W-:Y:S01]  /*2ae0*/  @!PT LDS RZ, [RZ] ;  /* 0x00000000fffff984 */ /* 0x000fe20000000800 */
[----:B------:R-:W-:Y:S01]  /*2af0*/  @!PT LDS RZ, [RZ] ;  /* 0x00000000fffff984 */ /* 0x000fe20000000800 */
[----:B------:R-:W-:Y:S01]  /*2b00*/  @!PT LDS RZ, [RZ] ;  /* 0x00000000fffff984 */ /* 0x000fe20000000800 */
[----:B------:R2:W-:Y:S06]  /*2b10*/  MEMBAR.ALL.CTA ;  /* 0x0000000000007992 */ /* 0x0005ec0000008000 */
[----:B--2---:R-:W2:Y:S01]  /*2b20*/  FENCE.VIEW.ASYNC.S ;  /* 0x00000000000073c6 */ /* 0x004ea20000000000 */
[----:B------:R-:W-:Y:S01]  /*2b30*/  SEL R11, R11, RZ, P1 ;  /* 0x000000ff0b0b7207 */ /* 0x000fe20000800000 */
[----:B--2---:R2:W-:Y:S01]  /*2b40*/  SYNCS.ARRIVE.TRANS64.RED.A1T0 RZ, [R0+URZ], RZ ;  /* 0x000000ff00ff79a7 */ /* 0x0045e200081004ff */
[----:B-1----:R-:W-:-:S02]  /*2b50*/  LOP3.LUT P3, RZ, R6, 0x1, RZ, 0xc0, !PT ;  /* 0x0000000106ff7812 */ /* 0x002fc4000786c0ff */
[----:B------:R-:W-:-:S04]  /*2b60*/  SEL R4, RZ, 0x1, P1 ;  /* 0x00000001ff047807 */ /* 0x000fc80000800000 */
[----:B------:R-:W-:Y:S02]  /*2b70*/  LOP3.LUT R10, R10, R4, RZ, 0x3c, !PT ;  /* 0x000000040a0a7212 */ /* 0x000fe400078e3cff */
[----:B--2---:R-:W-:-:S04]  /*2b80*/  SEL R0, RZ, 0x1, P0 ;  /* 0x00000001ff007807 */ /* 0x004fc80000000000 */
[----:B------:R-:W-:Y:S01]  /*2b90*/  LOP3.LUT R9, R9, R0, RZ, 0x3c, !PT ;  /* 0x0000000009097212 */ /* 0x000fe200078e3cff */
[----:B------:R-:W-:Y:S06]  /*2ba0*/  @P3 BRA `(.L_x_48) ;  /* 0xfffffffc002c3947 */ /* 0x000fec000383ffff */
[----:B------:R-:W-:Y:S01]  /*2bb0*/  ULEA UR5, UR6, UR37, 0x3 ;  /* 0x0000002506057291 */ /* 0x000fe2000f8e18ff */
[----:B------:R-:W-:-:S08]  /*2bc0*/  SHF.L.U32 R2, R12, 0x1f, RZ ;  /* 0x0000001f0c027819 */ /* 0x000fd000000006ff */
[----:B------:R-:W1:Y:S02]  /*2bd0*/  SYNCS.PHASECHK.TRANS64 P0, [UR5+0xd0], R2 ;  /* 0x0000d002ff0075a7 */ /* 0x000e640008001005 */
[----:B-1----:R-:W-:Y:S05]  /*2be0*/  @P0 BRA `(.L_x_49) ;  /* 0x0000000000080947 */ /* 0x002fea0003800000 */
[----:B------:R-:W1:Y:S02]  /*2bf0*/  SYNCS.PHASECHK.TRANS64.TRYWAIT P0, [UR5+0xd0], R2 ;  /* 0x0000d002ff0075a7 */ /* 0x000e640008001105 */
[----:B-1----:R-:W-:Y:S05]  /*2c00*/  @!P0 BRA `(.L_x_50) ;  /* 0x0000005000088947 */ /* 0x002fea0003800000 */
.L_x_49:
[----:B------:R-:W-:-:S04]  /*2c10*/  UIADD3 UR4, UPT, UPT, UR6, 0x1, URZ ;  /* 0x0000000106047890 */ /* 0x000fc8000fffe0ff */
[----:B------:R-:W-:-:S04]  /*2c20*/  UISETP.NE.AND UP0, UPT, UR4, 0x2, UPT ;  /* 0x000000020400788c */ /* 0x000fc8000bf05270 */
[----:B------:R-:W-:Y:S02]  /*2c30*/  USEL UR7, URZ, 0x1, UP0 ;  /* 0x00000001ff077887 */ /* 0x000fe40008000000 */
[----:B------:R-:W-:-:S04]  /*2c40*/  USEL UR4, UR4, URZ, UP0 ;  /* 0x000000ff04047287 */ /* 0x000fc80008000000 */
[----:B------:R-:W-:Y:S01]  /*2c50*/  ULEA UR4, UR4, UR37, 0x3 ;  /* 0x0000002504047291 */ /* 0x000fe2000f8e18ff */
[----:B-1----:R-:W-:-:S04]  /*2c60*/  LOP3.LUT R2, R12, UR7, RZ, 0x3c, !PT ;  /* 0x000000070c027c12 */ /* 0x002fc8000f8e3cff */
[----:B------:R-:W-:-:S04]  /*2c70*/  SHF.L.U32 R0, R2, 0x1f, RZ ;  /* 0x0000001f02007819 */ /* 0x000fc800000006ff */
[----:B------:R-:W1:Y:S02]  /*2c80*/  SYNCS.PHASECHK.TRANS64 P0, [UR4+0xd0], R0 ;  /* 0x0000d000ff0075a7 */ /* 0x000e640008001004 */
[----:B-1----:R-:W-:Y:S05]  /*2c90*/  @P0 EXIT ;  /* 0x000000000000094d */ /* 0x002fea0003800000 */
[----:B------:R-:W-:Y:S02]  /*2ca0*/  SHF.L.U32 R2, R2, 0x1f, RZ ;  /* 0x0000001f02027819 */ /* 0x000fe400000006ff */
[----:B------:R-:W-:-:S07]  /*2cb0*/  MOV R0, UR4 ;  /* 0x0000000400007c02 */ /* 0x000fce0008000f00 */
.L_x_51:
[----:B-1----:R1:W2:Y:S02]  /*2cc0*/  SYNCS.PHASECHK.TRANS64.TRYWAIT P0, [R0+URZ+0xd0], R2 ;  /* 0x0000d002000075a7 */ /* 0x0022a400080011ff */
[----:B--2---:R-:W-:Y:S05]  /*2cd0*/  @!P0 NANOSLEEP.SYNCS 0x989680 ;  /* 0x009896800000895d */ /* 0x004fea0003900000 */
[----:B------:R-:W2:Y:S02]  /*2ce0*/  @!P0 SYNCS.PHASECHK.TRANS64 P0, [R0+URZ+0xd0], R2 ;  /* 0x0000d002000085a7 */ /* 0x000ea400080010ff */
[----:B--2---:R-:W-:Y:S05]  /*2cf0*/  @P0 EXIT ;  /* 0x000000000000094d */ /* 0x004fea0003800000 */
[----:B------:R-:W-:Y:S05]  /*2d00*/  BRA `(.L_x_51) ;  /* 0xfffffffc00ec7947 */ /* 0x000fea000383ffff */
.L_x_44:
[----:B------:R-:W-:-:S09]  /*2d10*/  UISETP.NE.AND UP1, UPT, UR8, URZ, UPT ;  /* 0x000000ff0800728c */ /* 0x000fd2000bf25270 */
[----:B------:R-:W-:Y:S05]  /*2d20*/  BRA.U UP1, `(.L_x_52) ;  /* 0x0000000d01b47547 */ /* 0x000fea000b800000 */
[----:B------:R-:W-:Y:S01]  /*2d30*/  UMOV UR4, 0x40 ;  /* 0x0000004000047882 */ /* 0x000fe20000000000 */
[----:B------:R-:W-:Y:S01]  /*2d40*/  NOP ;  /* 0x0000000000007918 */ /* 0x000fe20000000000 */
[----:B------:R-:W-:Y:S01]  /*2d50*/  ULEA UR4, UR37, UR4, 0x18 ;  /* 0x0000000425047291 */ /* 0x000fe2000f8ec0ff */
[----:B------:R-:W-:Y:S02]  /*2d60*/  UMOV UR5, 0x400 ;  /* 0x0000040000057882 */ /* 0x000fe40000000000 */
[----:B------:R-:W-:-:S06]  /*2d70*/  ULEA UR37, UR37, UR5, 0x18 ;  /* 0x0000000525257291 */ /* 0x000fcc000f8ec0ff */
[----:B------:R-:W1:Y:S02]  /*2d80*/  LDS.U8 R0, [UR4+0x1c] ;  /* 0x00001c04ff007984 */ /* 0x000e640008000000 */
[----:B-1----:R-:W-:-:S13]  /*2d90*/  ISETP.NE.AND P0, PT, R0, RZ, PT ;  /* 0x000000ff0000720c */ /* 0x002fda0003f05270 */
[----:B------:R-:W-:Y:S05]  /*2da0*/  @P0 BRA `(.L_x_53) ;  /* 0x0000000000580947 */ /* 0x000fea0003800000 */
[----:B------:R-:W-:-:S13]  /*2db0*/  ELECT P0, URZ, PT ;  /* 0x0000000000ff782f */ /* 0x000fda0003800000 */
[----:B------:R-:W-:Y:S05]  /*2dc0*/  @!P0 BRA `(.L_x_54) ;  /* 0x0000000000608947 */ /* 0x000fea0003800000 */
[----:B------:R-:W-:Y:S01]  /*2dd0*/  UMOV UR5, 0x10 ;  /* 0x0000001000057882 */ /* 0x000fe20000000000 */
[----:B------:R-:W-:Y:S01]  /*2de0*/  HFMA2 R0, -RZ, RZ, 0, 5.9604644775390625e-08 ;  /* 0x00000001ff007431 */ /* 0x000fe200000001ff */
[----:B------:R-:W-:-:S03]  /*2df0*/  MOV R2, 0xffff ;  /* 0x0000ffff00027802 */ /* 0x000fc60000000f00 */
[----:B------:R-:W-:Y:S04]  /*2e00*/  DEPBAR.LE SB1, 0x36 ;  /* 0x00009d800000791a */ /* 0x000fe80000000000 */
[----:B------:R-:W1:Y:S02]  /*2e10*/  UTCATOMSWS.FIND_AND_SET.ALIGN UP0, UR5, UR5 ;  /* 0x00000005000575e3 */ /* 0x000e640008000800 */
[----:B-1----:R-:W-:Y:S01]  /*2e20*/  MOV R3, UR5 ;  /* 0x0000000500037c02 */ /* 0x002fe20008000f00 */
[----:B------:R-:W-:Y:S06]  /*2e30*/  BRA.U UP0, `(.L_x_55) ;  /* 0x0000000100187547 */ /* 0x000fec000b800000 */
.L_x_56:
[----:B------:R-:W-:Y:S05]  /*2e40*/  NANOSLEEP 0x64 ;  /* 0x000000640000795d */ /* 0x000fea0003800000 */
[----:B------:R-:W-:-:S05]  /*2e50*/  UMOV UR5, 0x10 ;  /* 0x0000001000057882 */ /* 0x000fca0000000000 */
[----:B------:R-:W-:Y:S04]  /*2e60*/  DEPBAR.LE SB1, 0x36 ;  /* 0x00009d800000791a */ /* 0x000fe80000000000 */
[----:B------:R-:W1:Y:S02]  /*2e70*/  UTCATOMSWS.FIND_AND_SET.ALIGN UP0, UR5, UR5 ;  /* 0x00000005000575e3 */ /* 0x000e640008000800 */
[----:B-1----:R-:W-:Y:S01]  /*2e80*/  MOV R3, UR5 ;  /* 0x0000000500037c02 */ /* 0x002fe20008000f00 */
[----:B------:R-:W-:Y:S05]  /*2e90*/  BRA.U !UP0, `(.L_x_56) ;  /* 0xfffffffd08e87547 */ /* 0x000fea000b83ffff */
.L_x_55:
[-C--:B------:R-:W-:Y:S02]  /*2ea0*/  SHF.L.U32 R2, R2, R3.reuse, RZ ;  /* 0x0000000302027219 */ /* 0x080fe400000006ff */
[----:B------:R-:W-:Y:S01]  /*2eb0*/  SHF.L.U32 R0, R0, R3, RZ ;  /* 0x0000000300007219 */ /* 0x000fe200000006ff */
[----:B------:R-:W-:Y:S02]  /*2ec0*/  IMAD.SHL.U32 R3, R3, 0x20, RZ ;  /* 0x0000002003037824 */ /* 0x000fe400078e00ff */
[----:B------:R1:W-:Y:S04]  /*2ed0*/  ATOMS.OR RZ, [UR4+0x14], R2 ;  /* 0x00001402ffff798c */ /* 0x0003e8000b000004 */
[----:B------:R1:W-:Y:S04]  /*2ee0*/  ATOMS.OR RZ, [UR4+0x18], R0 ;  /* 0x00001800ffff798c */ /* 0x0003e8000b000004 */
[----:B------:R1:W-:Y:S01]  /*2ef0*/  STS [UR37+0x170], R3 ;  /* 0x00017003ff007988 */ /* 0x0003e20008000825 */
[----:B------:R-:W-:Y:S05]  /*2f00*/  BRA `(.L_x_54) ;  /* 0x0000000000107947 */ /* 0x000fea0003800000 */
.L_x_53:
[----:B------:R-:W-:Y:S02]  /*2f10*/  MOV R0, 0xffffffff ;  /* 0xffffffff00007802 */ /* 0x000fe40000000f00 */
[----:B------:R-:W-:-:S03]  /*2f20*/  MOV R2, 0x2f50 ;  /* 0x00002f5000027802 */ /* 0x000fc60000000f00 */
[----:B------:R1:W-:Y:S04]  /*2f30*/  STS [UR37+0x170], R0 ;  /* 0x00017000ff007988 */ /* 0x0003e80008000825 */
[----:B-1-3-5:R-:W-:Y:S05]  /*2f40*/  CALL.REL.NOINC `($__internal_1_$__cuda_sm10x_tcgen05_guardrail_trap_phase_invalid_during_alloc) ;  /* 0x0000005000dc7944 */ /* 0x02afea0003c00000 */
.L_x_54:
[----:B------:R-:W-:Y:S05]  /*2f50*/  WARPSYNC.ALL ;  /* 0x0000000000007948 */ /* 0x000fea0003800000 */
[----:B------:R-:W2:Y:S01]  /*2f60*/  S2UR UR5, SR_CgaCtaId ;  /* 0x00000000000579c3 */ /* 0x000ea20000008800 */
[----:B------:R-:W-:Y:S01]  /*2f70*/  UMOV UR4, 0x400 ;  /* 0x0000040000047882 */ /* 0x000fe20000000000 */
[----:B------:R-:W-:-:S06]  /*2f80*/  NOP ;  /* 0x0000000000007918 */ /* 0x000fcc0000000000 */
[----:B------:R-:W-:Y:S06]  /*2f90*/  BAR.ARV 0x6, 0xa0 ;  /* 0x0182800000007b1d */ /* 0x000fec0000002000 */
[----:B------:R-:W4:Y:S01]  /*2fa0*/  LDCU UR7, c[0x0][0x38c] ;  /* 0x00007180ff0777ac */ /* 0x000f220008000800 */
[----:B------:R-:W-:Y:S01]  /*2fb0*/  IMAD.MOV.U32 R11, RZ, RZ, 0x1 ;  /* 0x00000001ff0b7424 */ /* 0x000fe200078e00ff */
[----:B------:R-:W-:Y:S01]  /*2fc0*/  CS2R R8, SRZ ;  /* 0x0000000000087805 */ /* 0x000fe2000001ff00 */
[----:B------:R-:W-:Y:S01]  /*2fd0*/  IMAD.MOV.U32 R10, RZ, RZ, RZ ;  /* 0x000000ffff0a7224 */ /* 0x000fe200078e00ff */
[----:B------:R-:W3:Y:S01]  /*2fe0*/  LDCU UR6, c[0x0][0x38c] ;  /* 0x00007180ff0677ac */ /* 0x000ee20008000800 */
[----:B------:R-:W-:Y:S01]  /*2ff0*/  UMOV UR15, URZ ;  /* 0x000000ff000f7c82 */ /* 0x000fe20008000000 */
[----:B------:R-:W-:Y:S01]  /*3000*/  UMOV UR14, URZ ;  /* 0x000000ff000e7c82 */ /* 0x000fe20008000000 */
[----:B--2---:R-:W-:Y:S01]  /*3010*/  ULEA UR5, UR5, UR4, 0x18 ;  /* 0x0000000405057291 */ /* 0x004fe2000f8ec0ff */
[----:B------:R-:W-:Y:S01]  /*3020*/  UMOV UR24, 0x0 ;  /* 0x0000000000187882 */ /* 0x000fe20000000000 */
[----:B------:R-:W-:-:S02]  /*3030*/  UMOV UR25, 0x8100490 ;  /* 0x0810049000197882 */ /* 0x000fc40000000000 */
[----:B------:R-:W-:Y:S02]  /*3040*/  UIADD3 UR10, UPT, UPT, UR5, 0x6400, URZ ;  /* 0x00006400050a7890 */ /* 0x000fe4000fffe0ff */
[----:B------:R-:W-:Y:S02]  /*3050*/  UIADD3 UR11, UPT, UPT, UR5, 0x26400, URZ ;  /* 0x00026400050b7890 */ /* 0x000fe4000fffe0ff */
[----:B----4-:R-:W-:Y:S01]  /*3060*/  UIADD3 UR7, UPT, UPT, UR7, 0x3f, URZ ;  /* 0x0000003f07077890 */ /* 0x010fe2000fffe0ff */
[----:B-1----:R-:W1:Y:S01]  /*3070*/  LDS R0, [UR5+0x170] ;  /* 0x00017005ff007984 */ /* 0x002e620008000800 */
[----:B------:R-:W-:Y:S02]  /*3080*/  USHF.R.U32.HI UR10, URZ, 0x4, UR10 ;  /* 0x00000004ff0a7899 */ /* 0x000fe4000801160a */
[----:B------:R-:W-:Y:S02]  /*3090*/  USHF.R.S32.HI UR4, URZ, 0x1f, UR7 ;  /* 0x0000001fff047899 */ /* 0x000fe40008011407 */
[----:B------:R-:W-:-:S02]  /*30a0*/  USHF.R.U32.HI UR11, URZ, 0x4, UR11 ;  /* 0x00000004ff0b7899 */ /* 0x000fc4000801160b */
[----:B------:R-:W-:Y:S02]  /*30b0*/  ULEA.HI UR4, UR4, UR7, URZ, 0x6 ;  /* 0x0000000704047291 */ /* 0x000fe4000f8f30ff */
[----:B------:R-:W-:Y:S02]  /*30c0*/  ULOP3.LUT UR10, UR10, 0x3fff, URZ, 0xc0, !UPT ;  /* 0x00003fff0a0a7892 */ /* 0x000fe4000f8ec0ff */
[----:B------:R-:W-:Y:S02]  /*30d0*/  USHF.R.S32.HI UR4, URZ, 0x6, UR4 ;  /* 0x00000006ff047899 */ /* 0x000fe40008011404 */
[----:B------:R-:W-:Y:S02]  /*30e0*/  ULOP3.LUT UR11, UR11, 0x3fff, URZ, 0xc0, !UPT ;  /* 0x00003fff0b0b7892 */ /* 0x000fe4000f8ec0ff */
[----:B------:R-:W-:Y:S01]  /*30f0*/  UISETP.LT.AND UP0, UPT, UR4, 0x1, UPT ;  /* 0x000000010400788c */ /* 0x000fe2000bf01270 */
[----:B------:R-:W-:Y:S01]  /*3100*/  UMOV UR22, 0x0 ;  /* 0x0000000000167882 */ /* 0x000fe20000000000 */
[----:B------:R-:W-:-:S02]  /*3110*/  UMOV UR23, 0x8100490 ;  /* 0x0810049000177882 */ /* 0x000fc40000000000 */
[----:B------:R-:W-:Y:S02]  /*3120*/  USEL UR9, UR4, 0x1, !UP0 ;  /* 0x0000000104097887 */ /* 0x000fe4000c000000 */
[----:B------:R-:W-:Y:S02]  /*3130*/  ULOP3.LUT UR10, UR10, 0x10000, URZ, 0xfc, !UPT ;  /* 0x000100000a0a7892 */ /* 0x000fe4000f8efcff */
[----:B------:R-:W-:Y:S02]  /*3140*/  ULOP3.LUT UR11, UR11, 0x10000, URZ, 0xfc, !UPT ;  /* 0x000100000b0b7892 */ /* 0x000fe4000f8efcff */
[----:B------:R-:W-:Y:S02]  /*3150*/  UIADD3 UR9, UPT, UPT, -UR9, URZ, URZ ;  /* 0x000000ff09097290 */ /* 0x000fe4000fffe1ff */
[----:B---3--:R-:W-:Y:S01]  /*3160*/  UISETP.GE.AND UP3, UPT, UR6, 0x1, UPT ;  /* 0x000000010600788c */ /* 0x008fe2000bf66270 */
[----:B------:R-:W-:Y:S01]  /*3170*/  UMOV UR20, 0x0 ;  /* 0x0000000000147882 */ /* 0x000fe20000000000 */
[----:B------:R-:W-:Y:S01]  /*3180*/  UMOV UR21, 0x8100490 ;  /* 0x0810049000157882 */ /* 0x000fe20000000000 */
[----:B------:R-:W-:Y:S01]  /*3190*/  UMOV UR18, 0x0 ;  /* 0x0000000000127882 */ /* 0x000fe20000000000 */
[----:B------:R-:W-:Y:S01]  /*31a0*/  UMOV UR19, 0x8100490 ;  /* 0x0810049000137882 */ /* 0x000fe20000000000 */
[----:B-1----:R-:W-:-:S15]  /*31b0*/  R2UR UR16, R0 ;  /* 0x00000000001072ca */ /* 0x002fde00000e0000 */
.L_x_63:
[----:B------:R-:W-:Y:S02]  /*31c0*/  LEA R0, R10, UR5, 0x3 ;  /* 0x000000050a007c11 */ /* 0x000fe4000f8e18ff */
[----:B------:R-:W-:Y:S02]  /*31d0*/  SHF.L.U32 R2, R9, 0x1f, RZ ;  /* 0x0000001f09027819 */ /* 0x000fe400000006ff */
[----:B------:R-:W-:Y:S01]  /*31e0*/  PLOP3.LUT P0, PT, PT, PT, UP3, 0x80, 0x8 ;  /* 0x000000000008781c */ /* 0x000fe20003f0f038 */
[----:B------:R-:W-:Y:S01]  /*31f0*/  VIADD R3, R0, 0xd0 ;  /* 0x000000d000037836 */ /* 0x000fe20000000000 */
[----:B-1----:R-:W1:Y:S02]  /*3200*/  SYNCS.PHASECHK.TRANS64.TRYWAIT P1, [R0+URZ+0xc0], R2 ;  /* 0x0000c002000075a7 */ /* 0x002e6400080211ff */
[----:B-1-3--:R-:W-:Y:S09]  /*3210*/  @!P1 BRA `(.L_x_57) ;  /* 0x00000048009c9947 */ /* 0x00aff20003800000 */
.L_x_142:
[----:B------:R-:W-:Y:S01]  /*3220*/  LEA R4, R10, UR5, 0x4 ;  /* 0x000000050a047c11 */ /* 0x000fe2000f8e20ff */
[----:B------:R-:W-:Y:S01]  /*3230*/  @UP3 ULEA UR6, UR14, UR5, 0x3 ;  /* 0x000000050e063291 */ /* 0x000fe2000f8e18ff */
[----:B------:R-:W-:Y:S01]  /*3240*/  PLOP3.LUT P2, PT, PT, PT, PT, 0x80, 0x8 ;  /* 0x000000000008781c */ /* 0x000fe20003f4f070 */
[----:B------:R-:W-:Y:S01]  /*3250*/  ULEA UR7, UR15, UR5, 0x3 ;  /* 0x000000050f077291 */ /* 0x000fe2000f8e18ff */
[----:B------:R-:W-:Y:S01]  /*3260*/  PRMT R3, RZ, 0x654, R3 ;  /* 0x00000654ff037816 */ /* 0x000fe20000000003 */
[----:B------:R-:W-:Y:S01]  /*3270*/  ULEA UR8, UR15, UR16, 0x6 ;  /* 0x000000100f087291 */ /* 0x000fe2000f8e30ff */
[----:B------:R-:W2:Y:S01]  /*3280*/  LDS.128 R4, [R4+0x150] ;  /* 0x0001500004047984 */ /* 0x000ea20000000c00 */
[----:B-1----:R-:W-:Y:S02]  /*3290*/  @P0 SHF.L.U32 R2, R8, 0x1f, RZ ;  /* 0x0000001f08020819 */ /* 0x002fe400000006ff */
[----:B------:R-:W-:Y:S01]  /*32a0*/  SHF.L.U32 R0, R11, 0x1f, RZ ;  /* 0x0000001f0b007819 */ /* 0x000fe200000006ff */
[----:B------:R-:W-:Y:S01]  /*32b0*/  @!PT LDS RZ, [RZ] ;  /* 0x00000000fffff984 */ /* 0x000fe20000000800 */
[----:B------:R-:W-:Y:S01]  /*32c0*/  @!PT LDS RZ, [RZ] ;  /* 0x00000000fffff984 */ /* 0x000fe20000000800 */
[----:B------:R-:W-:Y:S01]  /*32d0*/  @!PT LDS RZ, [RZ] ;  /* 0x00000000fffff984 */ /* 0x000fe20000000800 */
[----:B------:R-:W-:Y:S01]  /*32e0*/  @!PT LDS RZ, [RZ] ;  /* 0x00000000fffff984 */ /* 0x000fe20000000800 */
[----:B------:R1:W-:Y:S06]  /*32f0*/  MEMBAR.ALL.CTA ;  /* 0x0000000000007992 */ /* 0x0003ec0000008000 */
[----:B-1----:R-:W1:Y:S02]  /*3300*/  FENCE.VIEW.ASYNC.S ;  /* 0x00000000000073c6 */ /* 0x002e640000000000 */
[----:B-1----:R1:W-:Y:S01]  /*3310*/  SYNCS.ARRIVE.TRANS64.RED.A1T0 RZ, [R3+URZ], RZ ;  /* 0x000000ff03ff79a7 */ /* 0x0023e200081004ff */
[----:B------:R1:W3:Y:S01]  /*3320*/  @P0 SYNCS.PHASECHK.TRANS64.TRYWAIT P2, [UR6], R2 ;  /* 0x00000002ff0005a7 */ /* 0x0002e20008041106 */
[----:B--2---:R-:W-:Y:S01]  /*3330*/  LOP3.LUT P1, RZ, R6, 0x1, RZ, 0xc0, !PT ;  /* 0x0000000106ff7812 */ /* 0x004fe2000782c0ff */
[----:B------:R-:W2:Y:S02]  /*3340*/  SYNCS.PHASECHK.TRANS64.TRYWAIT P0, [UR7+0x100], R0 ;  /* 0x00010000ff0075a7 */ /* 0x000ea40008001107 */
[----:B-123--:R-:W-:Y:S10]  /*3350*/  @!P0 BRA `(.L_x_58) ;  /* 0x0000004800608947 */ /* 0x00eff40003800000 */
.L_x_144:
[----:B------:R-:W-:Y:S01]  /*3360*/  IADD3 R10, PT, PT, R10, 0x1, RZ ;  /* 0x000000010a0a7810 */ /* 0x000fe20007ffe0ff */
[----:B------:R-:W-:Y:S06]  /*3370*/  BRA.U !UP3, `(.L_x_59) ;  /* 0x000000010bc07547 */ /* 0x000fec000b800000 */
[----:B------:R-:W-:Y:S01]  /*3380*/  UPLOP3.LUT UP4, UPT, UPT, UPT, UPT, 0x40, 0x4 ;  /* 0x000000000004789c */ /* 0x000fe20003f8e870 */
[----:B------:R-:W-:Y:S01]  /*3390*/  UMOV UR13, UR9 ;  /* 0x00000009000d7c82 */ /* 0x000fe20008000000 */
[----:B------:R-:W-:Y:S01]  /*33a0*/  UMOV UR12, UR4 ;  /* 0x00000004000c7c82 */ /* 0x000fe20008000000 */
[----:B------:R-:W-:-:S08]  /*33b0*/  UMOV UR17, UR14 ;  /* 0x0000000e00117c82 */ /* 0x000fd00008000000 */
.L_x_62:
[----:B------:R-:W-:Y:S02]  /*33c0*/  UIADD3 UR13, UPT, UPT, UR13, 0x1, URZ ;  /* 0x000000010d0d7890 */ /* 0x000fe4000fffe0ff */
[----:B--2---:R-:W-:Y:S02]  /*33d0*/  ULEA UR6, UR17, UR5, 0x3 ;  /* 0x0000000511067291 */ /* 0x004fe4000f8e18ff */
[----:B------:R-:W-:Y:S01]  /*33e0*/  UISETP.NE.AND UP0, UPT, UR13, URZ, UPT ;  /* 0x000000ff0d00728c */ /* 0x000fe2000bf05270 */
[----:B---3--:R-:W-:Y:S10]  /*33f0*/  @P2 BRA `(.L_x_60) ;  /* 0x00000000000c2947 */ /* 0x008ff40003800000 */
[----:B-1----:R-:W-:Y:S04]  /*3400*/  SHF.L.U32 R2, R8, 0x1f, RZ ;  /* 0x0000001f08027819 */ /* 0x002fe800000006ff */
[----:B------:R-:W1:Y:S02]  /*3410*/  SYNCS.PHASECHK.TRANS64.TRYWAIT P0, [UR6], R2 ;  /* 0x00000002ff0075a7 */ /* 0x000e640008001106 */
[----:B-1----:R-:W-:Y:S05]  /*3420*/  @!P0 BRA `(.L_x_61) ;  /* 0x0000004800448947 */ /* 0x002fea0003800000 */
.L_x_60:
[----:B------:R-:W-:Y:S01]  /*3430*/  UISETP.NE.AND UP1, UPT, UR12, 0x1, UPT ;  /* 0x000000010c00788c */ /* 0x000fe2000bf25270 */
[----:B------:R-:W-:Y:S01]  /*3440*/  PLOP3.LUT P2, PT, PT, PT, PT, 0x80, 0x8 ;  /* 0x000000000008781c */ /* 0x000fe20003f4f070 */
[----:B------:R-:W-:Y:S02]  /*3450*/  UIADD3 UR14, UPT, UPT, UR17, 0x1, URZ ;  /* 0x00000001110e7890 */ /* 0x000fe4000fffe0ff */
[----:B------:R-:W-:Y:S02]  /*3460*/  ULEA UR28, UR17, UR11, 0x9 ;  /* 0x0000000b111c7291 */ /* 0x000fe4000f8e48ff */
[----:B------:R-:W-:Y:S01]  /*3470*/  UISETP.NE.AND UP2, UPT, UR14, 0x8, UPT ;  /* 0x000000080e00788c */ /* 0x000fe2000bf45270 */
[----:B------:R-:W-:Y:S01]  /*3480*/  PLOP3.LUT P0, PT, PT, PT, UP1, 0x80, 0x8 ;  /* 0x000000000008781c */ /* 0x000fe20003f0f018 */
[----:B------:R-:W-:Y:S02]  /*3490*/  UIADD3 UR40, UPT, UPT, UR28, 0x2, URZ ;  /* 0x000000021c287890 */ /* 0x000fe4000fffe0ff */
[----:B------:R-:W-:Y:S02]  /*34a0*/  USEL UR27, URZ, 0x1, UP2 ;  /* 0x00000001ff1b7887 */ /* 0x000fe40009000000 */
[----:B------:R-:W-:Y:S02]  /*34b0*/  USEL UR14, UR14, URZ, UP2 ;  /* 0x000000ff0e0e7287 */ /* 0x000fe40009000000 */
[----:B------:R-:W-:Y:S02]  /*34c0*/  UIADD3 UR36, UPT, UPT, UR28, 0x4, URZ ;  /* 0x000000041c247890 */ /* 0x000fe4000fffe0ff */
[----:B------:R-:W-:Y:S01]  /*34d0*/  @UP1 ULEA UR26, UR14, UR5, 0x3 ;  /* 0x000000050e1a1291 */ /* 0x000fe2000f8e18ff */
[----:B------:R-:W-:Y:S01]  /*34e0*/  LOP3.LUT R8, R8, UR27, RZ, 0x3c, !PT ;  /* 0x0000001b08087c12 */ /* 0x000fe2000f8e3cff */
[----:B------:R-:W-:Y:S02]  /*34f0*/  UIADD3 UR32, UPT, UPT, UR28, 0x6, URZ ;  /* 0x000000061c207890 */ /* 0x000fe4000fffe0ff */
[----:B------:R-:W-:Y:S01]  /*3500*/  UIADD3 UR6, UPT, UPT, UR6, 0x40, URZ ;  /* 0x0000004006067890 */ /* 0x000fe2000fffe0ff */
[----:B-1----:R-:W-:Y:S01]  /*3510*/  @P0 SHF.L.U32 R0, R8, 0x1f, RZ ;  /* 0x0000001f08000819 */ /* 0x002fe200000006ff */
[----:B------:R-:W-:Y:S01]  /*3520*/  UIADD3 UR12, UPT, UPT, UR12, -0x1, URZ ;  /* 0xffffffff0c0c7890 */ /* 0x000fe2000fffe0ff */
[----:B------:R-:W-:Y:S02]  /*3530*/  UMOV UR29, 0x40004040 ;  /* 0x40004040001d7882 */ /* 0x000fe40000000000 */
[----:B------:R2:W3:Y:S01]  /*3540*/  @P0 SYNCS.PHASECHK.TRANS64.TRYWAIT P2, [UR26], R0 ;  /* 0x00000000ff0005a7 */ /* 0x0004e2000804111a */
[----:B------:R-:W-:Y:S01]  /*3550*/  ULEA UR26, UR17, UR10, 0xa ;  /* 0x0000000a111a7291 */ /* 0x000fe2000f8e50ff */
[----:B------:R-:W-:Y:S01]  /*3560*/  UMOV UR27, 0x40004040 ;  /* 0x40004040001b7882 */ /* 0x000fe20000000000 */
[----:B------:R-:W-:Y:S02]  /*3570*/  UMOV UR41, 0x40004040 ;  /* 0x4000404000297882 */ /* 0x000fe40000000000 */
[----:B------:R-:W-:Y:S02]  /*3580*/  UIADD3 UR38, UPT, UPT, UR26, 0x2, URZ ;  /* 0x000000021a267890 */ /* 0x000fe4000fffe0ff */
[----:B------:R-:W-:Y:S02]  /*3590*/  UIADD3 UR34, UPT, UPT, UR26, 0x4, URZ ;  /* 0x000000041a227890 */ /* 0x000fe4000fffe0ff */
[----:B------:R-:W-:Y:S01]  /*35a0*/  UIADD3 UR30, UPT, UPT, UR26, 0x6, URZ ;  /* 0x000000061a1e7890 */ /* 0x000fe2000fffe0ff */
[----:B------:R2:W-:Y:S01]  /*35b0*/  UTCHMMA gdesc[UR26], gdesc[UR28], tmem[UR8], tmem[UR24], idesc[UR25], UP4 ;  /* 0x00ff181c1a0075ea */ /* 0x0005e2000a000008 */
[----:B------:R-:W-:Y:S01]  /*35c0*/  UPLOP3.LUT UP4, UPT, UPT, UPT, UPT, 0x80, 0x8 ;  /* 0x000000000008789c */ /* 0x000fe20003f8f070 */
[----:B------:R-:W-:Y:S01]  /*35d0*/  UMOV UR39, 0x40004040 ;  /* 0x4000404000277882 */ /* 0x000fe20000000000 */
[----:B------:R-:W-:Y:S01]  /*35e0*/  UMOV UR37, 0x40004040 ;  /* 0x4000404000257882 */ /* 0x000fe20000000000 */
[----:B------:R2:W-:Y:S01]  /*35f0*/  UTCHMMA gdesc[UR38], gdesc[UR40], tmem[UR8], tmem[UR22], idesc[UR23], UPT ;  /* 0x00ff1628260075ea */ /* 0x0005e2000b800008 */
[----:B------:R-:W-:Y:S01]  /*3600*/  UMOV UR35, 0x40004040 ;  /* 0x4000404000237882 */ /* 0x000fe20000000000 */
[----:B------:R-:W-:Y:S01]  /*3610*/  UMOV UR33, 0x40004040 ;  /* 0x4000404000217882 */ /* 0x000fe20000000000 */
[----:B------:R-:W-:Y:S01]  /*3620*/  UMOV UR31, 0x40004040 ;  /* 0x40004040001f7882 */ /* 0x000fe20000000000 */
[----:B------:R2:W-:Y:S01]  /*3630*/  UTCHMMA gdesc[UR34], gdesc[UR36], tmem[UR8], tmem[UR20], idesc[UR21], UPT ;  /* 0x00ff1424220075ea */ /* 0x0005e2000b800008 */
[----:B------:R2:W-:Y:S01]  /*3640*/  UTCHMMA gdesc[UR30], gdesc[UR32], tmem[UR8], tmem[UR18], idesc[UR19], UPT ;  /* 0x00ff12201e0075ea */ /* 0x0005e2000b800008 */
[----:B------:R2:W-:Y:S01]  /*3650*/  UTCBAR [UR6], URZ ;  /* 0x000000ff060073e9 */ /* 0x0005e200080000ff */
[----:B------:R-:W-:Y:S01]  /*3660*/  UMOV UR17, UR14 ;  /* 0x0000000e00117c82 */ /* 0x000fe20008000000 */
[----:B------:R-:W-:Y:S05]  /*3670*/  BRA.U UP0, `(.L_x_62) ;  /* 0xfffffffd00507547 */ /* 0x000fea000b83ffff */
.L_x_59:
[----:B------:R-:W-:Y:S01]  /*3680*/  UIADD3 UR15, UPT, UPT, UR15, 0x1, URZ ;  /* 0x000000010f0f7890 */ /* 0x000fe2000fffe0ff */
[C---:B------:R-:W-:Y:S01]  /*3690*/  ISETP.NE.AND P0, PT, R10.reuse, 0x2, PT ;  /* 0x000000020a00780c */ /* 0x040fe20003f05270 */
[----:B------:R-:W-:Y:S02]  /*36a0*/  UIADD3 UR7, UPT, UPT, UR7, 0xe0, URZ ;  /* 0x000000e007077890 */ /* 0x000fe4000fffe0ff */
[----:B------:R-:W-:Y:S01]  /*36b0*/  UISETP.NE.AND UP0, UPT, UR15, 0x4, UPT ;  /* 0x000000040f00788c */ /* 0x000fe2000bf05270 */
[----:B-12---:R-:W-:Y:S02]  /*36c0*/  SEL R0, RZ, 0x1, P0 ;  /* 0x00000001ff007807 */ /* 0x006fe40000000000 */
[----:B------:R-:W-:Y:S01]  /*36d0*/  SEL R10, R10, RZ, P0 ;  /* 0x000000ff0a0a7207 */ /* 0x000fe20000000000 */
[----:B------:R-:W-:Y:S01]  /*36e0*/  USEL UR6, URZ, 0x1, UP0 ;  /* 0x00000001ff067887 */ /* 0x000fe20008000000 */
[----:B------:R-:W-:Y:S01]  /*36f0*/  LOP3.LUT R9, R9, R0, RZ, 0x3c, !PT ;  /* 0x0000000009097212 */ /* 0x000fe200078e3cff */
[----:B------:R-:W-:Y:S01]  /*3700*/  USEL UR15, UR15, URZ, UP0 ;  /* 0x000000ff0f0f7287 */ /* 0x000fe20008000000 */
[----:B------:R1:W-:Y:S03]  /*3710*/  UTCBAR [UR7], URZ ;  /* 0x000000ff070073e9 */ /* 0x0003e600080000ff */
[----:B------:R-:W-:Y:S01]  /*3720*/  LOP3.LUT R11, R11, UR6, RZ, 0x3c, !PT ;  /* 0x000000060b0b7c12 */ /* 0x000fe2000f8e3cff */
[----:B------:R-:W-:Y:S07]  /*3730*/  @P1 BRA `(.L_x_63) ;  /* 0xfffffff800a01947 */ /* 0x000fee000383ffff */
[----:B------:R-:W2:Y:S01]  /*3740*/  S2UR UR4, SR_CgaCtaId ;  /* 0x00000000000479c3 */ /* 0x000ea20000008800 */
[----:B------:R-:W-:Y:S01]  /*3750*/  ELECT P0, URZ, PT ;  /* 0x0000000000ff782f */ /* 0x000fe20003800000 */
[----:B------:R-:W-:Y:S01]  /*3760*/  IMAD.MOV.U32 R0, RZ, RZ, 0x1 ;  /* 0x00000001ff007424 */ /* 0x000fe200078e00ff */
[----:B------:R-:W-:Y:S01]  /*3770*/  UIADD3 UR5, UPT, UPT, UR5, 0x100, URZ ;  /* 0x0000010005057890 */ /* 0x000fe2000fffe0ff */
[----:B------:R-:W-:Y:S01]  /*3780*/  SHF.L.U32 R2, R11, 0x1f, RZ ;  /* 0x0000001f0b027819 */ /* 0x000fe200000006ff */
[----:B------:R-:W-:-:S03]  /*3790*/  UMOV UR6, 0x40 ;  /* 0x0000004000067882 */ /* 0x000fc60000000000 */
[----:B------:R-:W-:Y:S01]  /*37a0*/  UVIRTCOUNT.DEALLOC.SMPOOL 0x80 ;  /* 0x000000800000784c */ /* 0x000fe20000000000 */
[----:B--2---:R-:W-:Y:S02]  /*37b0*/  ULEA UR4, UR4, UR6, 0x18 ;  /* 0x0000000604047291 */ /* 0x004fe4000f8ec0ff */
[----:B------:R-:W-:-:S07]  /*37c0*/  ULEA UR6, UR15, UR5, 0x3 ;  /* 0x000000050f067291 */ /* 0x000fce000f8e18ff */
[----:B------:R2:W-:Y:S02]  /*37d0*/  @P0 STS.U8 [UR4+0x1c], R0 ;  /* 0x00001c00ff000988 */ /* 0x0005e40008000004 */
[----:B------:R-:W4:Y:S02]  /*37e0*/  SYNCS.PHASECHK.TRANS64.TRYWAIT P0, [UR6], R2 ;  /* 0x00000002ff0075a7 */ /* 0x000f240008001106 */
[----:B--2-4-:R-:W-:Y:S05]  /*37f0*/  @!P0 BRA `(.L_x_64) ;  /* 0x0000004400688947 */ /* 0x014fea0003800000 */
.L_x_147:
[----:B-1----:R-:W-:-:S04]  /*3800*/  UIADD3 UR7, UPT, UPT, UR15, 0x1, URZ ;  /* 0x000000010f077890 */ /* 0x002fc8000fffe0ff */
[----:B------:R-:W-:-:S04]  /*3810*/  UISETP.NE.AND UP0, UPT, UR7, 0x4, UPT ;  /* 0x000000040700788c */ /* 0x000fc8000bf05270 */
[----:B------:R-:W-:Y:S02]  /*3820*/  USEL UR8, URZ, 0x1, UP0 ;  /* 0x00000001ff087887 */ /* 0x000fe40008000000 */
[----:B------:R-:W-:-:S04]  /*3830*/  USEL UR7, UR7, URZ, UP0 ;  /* 0x000000ff07077287 */ /* 0x000fc80008000000 */
[----:B------:R-:W-:Y:S01]  /*3840*/  ULEA UR6, UR7, UR5, 0x3 ;  /* 0x0000000507067291 */ /* 0x000fe2000f8e18ff */
[----:B--2---:R-:W-:-:S04]  /*3850*/  LOP3.LUT R2, R11, UR8, RZ, 0x3c, !PT ;  /* 0x000000080b027c12 */ /* 0x004fc8000f8e3cff */
[----:B------:R-:W-:-:S04]  /*3860*/  SHF.L.U32 R3, R2, 0x1f, RZ ;  /* 0x0000001f02037819 */ /* 0x000fc800000006ff */
[----:B------:R-:W1:Y:S02]  /*3870*/  SYNCS.PHASECHK.TRANS64.TRYWAIT P0, [UR6], R3 ;  /* 0x00000003ff0075a7 */ /* 0x000e640008001106 */
[----:B-1----:R-:W-:Y:S05]  /*3880*/  @!P0 BRA `(.L_x_65) ;  /* 0x00000044005c8947 */ /* 0x002fea0003800000 */
.L_x_149:
        /* <DEDUP_REMOVED lines=9> */
.L_x_151:
[----:B------:R-:W-:-:S04]  /*3920*/  UIADD3 UR7, UPT, UPT, UR7, 0x1, URZ ;  /* 0x0000000107077890 */ /* 0x000fc8000fffe0ff */
[----:B------:R-:W-:-:S04]  /*3930*/  UISETP.NE.AND UP0, UPT, UR7, 0x4, UPT ;  /* 0x000000040700788c */ /* 0x000fc8000bf05270 */
[----:B------:R-:W-:Y:S02]  /*3940*/  USEL UR6, URZ, 0x1, UP0 ;  /* 0x00000001ff067887 */ /* 0x000fe40008000000 */
[----:B------:R-:W-:-:S04]  /*3950*/  USEL UR7, UR7, URZ, UP0 ;  /* 0x000000ff07077287 */ /* 0x000fc80008000000 */
[----:B------:R-:W-:Y:S01]  /*3960*/  ULEA UR7, UR7, UR5, 0x3 ;  /* 0x0000000507077291 */ /* 0x000fe2000f8e18ff */
[----:B------:R-:W-:-:S04]  /*3970*/  LOP3.LUT R2, R2, UR6, RZ, 0x3c, !PT ;  /* 0x0000000602027c12 */ /* 0x000fc8000f8e3cff */
[----:B------:R-:W-:-:S04]  /*3980*/  SHF.L.U32 R2, R2, 0x1f, RZ ;  /* 0x0000001f02027819 */ /* 0x000fc800000006ff */
[----:B------:R-:W2:Y:S02]  /*3990*/  SYNCS.PHASECHK.TRANS64.TRYWAIT P0, [UR7], R2 ;  /* 0x00000002ff0075a7 */ /* 0x000ea40008001107 */
[----:B--2---:R-:W-:Y:S05]  /*39a0*/  @!P0 BRA `(.L_x_67) ;  /* 0x0000004400448947 */ /* 0x004fea0003800000 */
.L_x_153:
[----:B------:R-:W-:Y:S01]  /*39b0*/  NOP ;  /* 0x0000000000007918 */ /* 0x000fe20000000000 */
[----:B-1----:R-:W1:Y:S01]  /*39c0*/  LDS R0, [UR4+0x14] ;  /* 0x00001404ff007984 */ /* 0x002e620008000800 */
[----:B------:R-:W-:Y:S01]  /*39d0*/  ULOP3.LUT UR6, UR16, 0xffff, URZ, 0xc0, !UPT ;  /* 0x0000ffff10067892 */ /* 0x000fe2000f8ec0ff */
[----:B------:R-:W-:Y:S01]  /*39e0*/  UMOV UR8, 0xffff ;  /* 0x0000ffff00087882 */ /* 0x000fe20000000000 */
[----:B------:R-:W-:Y:S02]  /*39f0*/  UMOV UR5, 0x1 ;  /* 0x0000000100057882 */ /* 0x000fe40000000000 */
[----:B------:R-:W-:-:S04]  /*3a00*/  USHF.R.U32.HI UR6, URZ, 0x5, UR6 ;  /* 0x00000005ff067899 */ /* 0x000fc80008011606 */
[----:B------:R-:W-:Y:S02]  /*3a10*/  USHF.L.U32 UR8, UR8, UR6, URZ ;  /* 0x0000000608087299 */ /* 0x000fe400080006ff */
[----:B------:R-:W-:-:S04]  /*3a20*/  USHF.L.U32 UR5, UR5, UR6, URZ ;  /* 0x0000000605057299 */ /* 0x000fc800080006ff */
[----:B-1----:R-:W-:-:S04]  /*3a30*/  LOP3.LUT R0, R0, UR8, RZ, 0xc0, !PT ;  /* 0x0000000800007c12 */ /* 0x002fc8000f8ec0ff */
[----:B------:R-:W-:-:S13]  /*3a40*/  ISETP.NE.AND P0, PT, R0, UR8, PT ;  /* 0x0000000800007c0c */ /* 0x000fda000bf05270 */
[----:B------:R-:W-:Y:S05]  /*3a50*/  @P0 BRA `(.L_x_68) ;  /* 0x0000000000580947 */ /* 0x000fea0003800000 */
[----:B------:R-:W1:Y:S02]  /*3a60*/  LDS R0, [UR4+0x18] ;  /* 0x00001804ff007984 */ /* 0x000e640008000800 */
[----:B-1----:R-:W-:-:S04]  /*3a70*/  LOP3.LUT R0, R0, UR5, RZ, 0xc0, !PT ;  /* 0x0000000500007c12 */ /* 0x002fc8000f8ec0ff */
[----:B------:R-:W-:-:S13]  /*3a80*/  ISETP.NE.AND P0, PT, R0, UR5, PT ;  /* 0x0000000500007c0c */ /* 0x000fda000bf05270 */
[----:B------:R-:W-:Y:S05]  /*3a90*/  @P0 BRA `(.L_x_69) ;  /* 0x00000000003c0947 */ /* 0x000fea0003800000 */
[----:B------:R-:W1:Y:S01]  /*3aa0*/  S2R R2, SR_LANEID ;  /* 0x0000000000027919 */ /* 0x000e620000000000 */
[----:B------:R-:W-:Y:S01]  /*3ab0*/  ULOP3.LUT UR8, URZ, UR8, URZ, 0x33, !UPT ;  /* 0x00000008ff087292 */ /* 0x000fe2000f8e33ff */
[----:B------:R-:W-:Y:S02]  /*3ac0*/  VOTEU.ANY UR7, UPT, PT ;  /* 0x0000000000077886 */ /* 0x000fe400038e0100 */
[----:B------:R-:W-:-:S03]  /*3ad0*/  UFLO.U32 UR7, UR7 ;  /* 0x00000007000772bd */ /* 0x000fc600080e0000 */
[----:B------:R-:W-:-:S04]  /*3ae0*/  IMAD.U32 R0, RZ, RZ, UR8 ;  /* 0x00000008ff007e24 */ /* 0x000fc8000f8e00ff */
[----:B------:R2:W4:Y:S02]  /*3af0*/  REDUX UR6, R0 ;  /* 0x00000000000673c4 */ /* 0x0005240000000000 */
[----:B------:R1:W-:Y:S02]  /*3b00*/  UTCATOMSWS.AND URZ, UR8 ;  /* 0x0000000800ff79e3 */ /* 0x0003e40008000000 */
[----:B-1----:R-:W-:Y:S02]  /*3b10*/  ISETP.EQ.U32.AND P0, PT, R2, UR7, PT ;  /* 0x0000000702007c0c */ /* 0x002fe4000bf02070 */
[----:B--2---:R-:W-:Y:S02]  /*3b20*/  LOP3.LUT R0, RZ, UR5, RZ, 0x33, !PT ;  /* 0x00000005ff007c12 */ /* 0x004fe4000f8e33ff */
[----:B----4-:R-:W-:Y:S02]  /*3b30*/  MOV R2, UR6 ;  /* 0x0000000600027c02 */ /* 0x010fe40008000f00 */
[----:B------:R-:W1:Y:S07]  /*3b40*/  REDUX UR5, R0 ;  /* 0x00000000000573c4 */ /* 0x000e6e0000000000 */
[----:B------:R2:W-:Y:S01]  /*3b50*/  @P0 ATOMS.AND RZ, [UR4+0x14], R2 ;  /* 0x00001402ffff098c */ /* 0x0005e2000a800004 */
[----:B-1----:R-:W-:-:S05]  /*3b60*/  IMAD.U32 R0, RZ, RZ, UR5 ;  /* 0x00000005ff007e24 */ /* 0x002fca000f8e00ff */
[----:B------:R2:W-:Y:S01]  /*3b70*/  @P0 ATOMS.AND RZ, [UR4+0x18], R0 ;  /* 0x00001800ffff098c */ /* 0x0005e2000a800004 */
[----:B------:R-:W-:Y:S05]  /*3b80*/  BRA `(.L_x_70) ;  /* 0x0000000000147947 */ /* 0x000fea0003800000 */
.L_x_69:
[----:B------:R-:W-:Y:S02]  /*3b90*/  MOV R2, 0x3bb0 ;  /* 0x00003bb000027802 */ /* 0x000fe40000000f00 */
[----:B---3-5:R-:W-:Y:S05]  /*3ba0*/  CALL.REL.NOINC `($__internal_0_$__cuda_sm10x_tcgen05_guardrail_trap_col_being_dealloced_not_returned_by_alloc) ;  /* 0x0000004400b87944 */ /* 0x028fea0003c00000 */
[----:B------:R-:W-:Y:S05]  /*3bb0*/  BRA `(.L_x_70) ;  /* 0x0000000000087947 */ /* 0x000fea0003800000 */
.L_x_68:
[----:B------:R-:W-:Y:S02]  /*3bc0*/  MOV R2, 0x3be0 ;  /* 0x00003be000027802 */ /* 0x000fe40000000f00 */
[----:B---3-5:R-:W-:Y:S05]  /*3bd0*/  CALL.REL.NOINC `($__internal_2_$__cuda_sm10x_tcgen05_guardrail_trap_unallocated_columns_being_dealloced) ;  /* 0x0000004400c47944 */ /* 0x028fea0003c00000 */
.L_x_70:
[----:B------:R-:W-:Y:S01]  /*3be0*/  NOP ;  /* 0x0000000000007918 */ /* 0x000fe20000000000 */
[----:B------:R-:W-:Y:S05]  /*3bf0*/  EXIT ;  /* 0x000000000000794d */ /* 0x000fea0003800000 */
.L_x_52:
[----:B------:R-:W-:-:S09]  /*3c00*/  UISETP.NE.OR UP2, UPT, UR8, 0x3, !UP2 ;  /* 0x000000030800788c */ /* 0x000fd2000d745670 */
[----:B------:R-:W-:Y:S05]  /*3c10*/  BRA.U UP2, `(.L_x_71) ;  /* 0x0000000d02b07547 */ /* 0x000fea000b800000 */
[----:B------:R-:W1:Y:S01]  /*3c20*/  LDC R0, c[0x0][0xb30] ;  /* 0x0002cc00ff007b82 */ /* 0x000e620000000800 */
[----:B------:R-:W2:Y:S01]  /*3c30*/  LDCU.64 UR8, c[0x0][0x888] ;  /* 0x00011100ff0877ac */ /* 0x000ea20008000a00 */
[----:B------:R-:W-:Y:S02]  /*3c40*/  HFMA2 R27, -RZ, RZ, 0, 0 ;  /* 0x00000000ff1b7431 */ /* 0x000fe400000001ff */
[----:B------:R-:W-:Y:S01]  /*3c50*/  IMAD.MOV.U32 R29, RZ, RZ, 0x1 ;  /* 0x00000001ff1d7424 */ /* 0x000fe200078e00ff */
[----:B------:R-:W-:Y:S01]  /*3c60*/  MOV R25, 0x2000 ;  /* 0x0000200000197802 */ /* 0x000fe20000000f00 */
[----:B------:R-:W4:Y:S01]  /*3c70*/  LDCU.64 UR4, c[0x0][0x890] ;  /* 0x00011200ff0477ac */ /* 0x000f220008000a00 */
[----:B------:R-:W-:Y:S01]  /*3c80*/  IMAD.MOV.U32 R28, RZ, RZ, RZ ;  /* 0x000000ffff1c7224 */ /* 0x000fe200078e00ff */
[----:B------:R-:W3:Y:S01]  /*3c90*/  LDC R24, c[0x0][0x370] ;  /* 0x0000dc00ff187b82 */ /* 0x000ee20000000800 */
[----:B------:R-:W-:Y:S01]  /*3ca0*/  UMOV UR7, 0x400 ;  /* 0x0000040000077882 */ /* 0x000fe20000000000 */
[----:B------:R-:W-:-:S02]  /*3cb0*/  UPLOP3.LUT UP1, UPT, UPT, UPT, UPT, 0x40, 0x4 ;  /* 0x000000000004789c */ /* 0x000fc40003f2e870 */
[----:B------:R-:W-:Y:S01]  /*3cc0*/  ULEA UR7, UR37, UR7, 0x18 ;  /* 0x0000000725077291 */ /* 0x000fe2000f8ec0ff */
[----:B------:R-:W-:-:S03]  /*3cd0*/  UMOV UR13, URZ ;  /* 0x000000ff000d7c82 */ /* 0x000fc60008000000 */
[----:B------:R-:W3:Y:S01]  /*3ce0*/  LDC R3, c[0x0][0xb0c] ;  /* 0x0002c300ff037b82 */ /* 0x000ee20000000800 */
[----:B--2---:R-:W-:Y:S02]  /*3cf0*/  UISETP.NE.U32.AND UP3, UPT, UR8, URZ, UPT ;  /* 0x000000ff0800728c */ /* 0x004fe4000bf65070 */
[----:B----4-:R-:W-:-:S05]  /*3d00*/  UISETP.NE.U32.AND UP4, UPT, UR4, URZ, UPT ;  /* 0x000000ff0400728c */ /* 0x010fca000bf85070 */
[----:B------:R-:W2:Y:S01]  /*3d10*/  LDC R18, c[0x0][0xb20] ;  /* 0x0002c800ff127b82 */ /* 0x000ea20000000800 */
[----:B-1----:R-:W-:Y:S01]  /*3d20*/  ISETP.NE.AND P1, PT, R0, 0x1, PT ;  /* 0x000000010000780c */ /* 0x002fe20003f25270 */
[----:B------:R-:W-:Y:S02]  /*3d30*/  UISETP.NE.AND.EX UP3, UPT, UR9, URZ, UPT, UP3 ;  /* 0x000000ff0900728c */ /* 0x000fe4000bf65330 */
[----:B------:R-:W-:-:S04]  /*3d40*/  UISETP.NE.AND.EX UP4, UPT, UR5, URZ, UPT, UP4 ;  /* 0x000000ff0500728c */ /* 0x000fc8000bf85340 */
[----:B------:R-:W1:Y:S08]  /*3d50*/  LDC.64 R30, c[0x0][0x348] ;  /* 0x0000d200ff1e7b82 */ /* 0x000e700000000a00 */
[----:B------:R-:W4:Y:S08]  /*3d60*/  LDC.64 R16, c[0x0][0xb10] ;  /* 0x0002c400ff107b82 */ /* 0x000f300000000a00 */
[----:B------:R-:W1:Y:S08]  /*3d70*/  LDC.64 R6, c[0x0][0xb18] ;  /* 0x0002c600ff067b82 */ /* 0x000e700000000a00 */
[----:B------:R-:W1:Y:S08]  /*3d80*/  LDC.64 R4, c[0x0][0xb28] ;  /* 0x0002ca00ff047b82 */ /* 0x000e700000000a00 */
[----:B--23--:R-:W1:Y:S02]  /*3d90*/  LDC R19, c[0x0][0x374] ;  /* 0x0000dd00ff137b82 */ /* 0x00ce640000000800 */
.L_x_80:
[C---:B------:R-:W-:Y:S02]  /*3da0*/  LEA R0, R28.reuse, UR7, 0x3 ;  /* 0x000000071c007c11 */ /* 0x040fe4000f8e18ff */
[----:B------:R-:W-:Y:S02]  /*3db0*/  SHF.L.U32 R2, R27, 0x1f, RZ ;  /* 0x0000001f1b027819 */ /* 0x000fe400000006ff */
[----:B------:R-:W-:Y:S02]  /*3dc0*/  LEA R20, R28, UR7, 0x4 ;  /* 0x000000071c147c11 */ /* 0x000fe4000f8e20ff */
[----:B--2---:R-:W2:Y:S02]  /*3dd0*/  SYNCS.PHASECHK.TRANS64.TRYWAIT P0, [R0+URZ+0xc0], R2 ;  /* 0x0000c002000075a7 */ /* 0x004ea400080011ff */
[----:B--2---:R-:W-:Y:S05]  /*3de0*/  @!P0 BRA `(.L_x_72) ;  /* 0x00000040004c8947 */ /* 0x004fea0003800000 */
.L_x_154:
[----:B------:R-:W-:Y:S01]  /*3df0*/  ISETP.GE.AND P0, PT, R40, 0x1, PT ;  /* 0x000000012800780c */ /* 0x000fe20003f06270 */
[----:B------:R-:W3:Y:S01]  /*3e00*/  LDS.128 R20, [R20+0x150] ;  /* 0x0001500014147984 */ /* 0x000ee20000000c00 */
[----:B--2---:R-:W-:Y:S01]  /*3e10*/  VIADD R0, R0, 0xd0 ;  /* 0x000000d000007836 */ /* 0x004fe20000000000 */
[----:B------:R-:W-:Y:S01]  /*3e20*/  @!PT LDS RZ, [RZ] ;  /* 0x00000000fffff984 */ /* 0x000fe20000000800 */
[----:B------:R-:W-:Y:S01]  /*3e30*/  @!PT LDS RZ, [RZ] ;  /* 0x00000000fffff984 */ /* 0x000fe20000000800 */
[----:B------:R-:W-:Y:S01]  /*3e40*/  @!PT LDS RZ, [RZ] ;  /* 0x00000000fffff984 */ /* 0x000fe20000000800 */
[----:B------:R-:W-:Y:S01]  /*3e50*/  @!PT LDS RZ, [RZ] ;  /* 0x00000000fffff984 */ /* 0x000fe20000000800 */
[----:B------:R2:W-:Y:S06]  /*3e60*/  MEMBAR.ALL.CTA ;  /* 0x0000000000007992 */ /* 0x0005ec0000008000 */
[----:B--2---:R-:W2:Y:S01]  /*3e70*/  FENCE.VIEW.ASYNC.S ;  /* 0x00000000000073c6 */ /* 0x004ea20000000000 */
[----:B------:R-:W-:Y:S04]  /*3e80*/  PRMT R0, RZ, 0x654, R0 ;  /* 0x00000654ff007816 */ /* 0x000fe80000000000 */
[----:B--2---:R2:W-:Y:S01]  /*3e90*/  SYNCS.ARRIVE.TRANS64.RED.A1T0 RZ, [R0+URZ], RZ ;  /* 0x000000ff00ff79a7 */ /* 0x0045e200081004ff */
[----:B---3--:R-:W-:Y:S11]  /*3ea0*/  LOP3.LUT P3, RZ, R22, 0x1, RZ, 0xc0, !PT ;  /* 0x0000000116ff7812 */ /* 0x008ff6000786c0ff */
[----:B------:R-:W-:Y:S02]  /*3eb0*/  @!UPT UIADD3 URZ, UPT, UPT, URZ, URZ, URZ ;  /* 0x000000fffffff290 */ /* 0x000fe4000fffe0ff */
[----:B------:R-:W-:Y:S02]  /*3ec0*/  @P3 MOV R11, R20 ;  /* 0x00000014000b3202 */ /* 0x000fe40000000f00 */
[----:B------:R-:W-:Y:S01]  /*3ed0*/  @P3 LOP3.LUT R10, R21, 0xffff, RZ, 0xc0, !PT ;  /* 0x0000ffff150a3812 */ /* 0x000fe200078ec0ff */
[----:B--2---:R-:W-:Y:S06]  /*3ee0*/  @!P0 BRA `(.L_x_73) ;  /* 0x0000000000a48947 */ /* 0x004fec0003800000 */
[-C--:B-1----:R-:W-:Y:S01]  /*3ef0*/  IMAD.HI.U32 R0, R19, R7.reuse, RZ ;  /* 0x0000000713007227 */ /* 0x082fe200078e00ff */
[----:B------:R-:W-:Y:S02]  /*3f00*/  ISETP.NE.AND P0, PT, R6, 0x1, PT ;  /* 0x000000010600780c */ /* 0x000fe40003f05270 */
[----:B------:R-:W-:Y:S01]  /*3f10*/  ISETP.NE.AND P2, PT, R40, 0x1, PT ;  /* 0x000000012800780c */ /* 0x000fe20003f45270 */
[----:B----4-:R-:W-:Y:S01]  /*3f20*/  IMAD.HI.U32 R9, R24, R16, RZ ;  /* 0x0000001018097227 */ /* 0x010fe200078e00ff */
[----:B------:R-:W-:Y:S02]  /*3f30*/  SHF.R.U32.HI R0, RZ, R18, R0 ;  /* 0x00000012ff007219 */ /* 0x000fe40000011600 */
[----:B------:R-:W-:Y:S01]  /*3f40*/  ISETP.NE.AND P4, PT, R3, 0x1, PT ;  /* 0x000000010300780c */ /* 0x000fe20003f85270 */
[----:B------:R-:W-:Y:S01]  /*3f50*/  IMAD.HI.U32 R13, R10, R7, RZ ;  /* 0x000000070a0d7227 */ /* 0x000fe200078e00ff */
[----:B------:R-:W-:Y:S02]  /*3f60*/  SHF.R.U32.HI R9, RZ, R17, R9 ;  /* 0x00000011ff097219 */ /* 0x000fe40000011609 */
[----:B------:R-:W-:Y:S01]  /*3f70*/  SEL R0, R19, R0, !P0 ;  /* 0x0000000013007207 */ /* 0x000fe20004000000 */
[----:B------:R-:W-:Y:S01]  /*3f80*/  IMAD.HI.U32 R12, R11, R16, RZ ;  /* 0x000000100b0c7227 */ /* 0x000fe200078e00ff */
[----:B------:R-:W-:Y:S03]  /*3f90*/  SEL R9, R24, R9, !P4 ;  /* 0x0000000918097207 */ /* 0x000fe60006000000 */
[-C--:B------:R-:W-:Y:S01]  /*3fa0*/  IMAD.HI.U32 R8, R0, R4.reuse, RZ ;  /* 0x0000000400087227 */ /* 0x080fe200078e00ff */
[----:B------:R-:W-:Y:S03]  /*3fb0*/  SHF.R.U32.HI R12, RZ, R17, R12 ;  /* 0x00000011ff0c7219 */ /* 0x000fe6000001160c */
[----:B------:R-:W-:Y:S01]  /*3fc0*/  IMAD.HI.U32 R2, R9, R4, RZ ;  /* 0x0000000409027227 */ /* 0x000fe200078e00ff */
[-C--:B------:R-:W-:Y:S02]  /*3fd0*/  @P2 SHF.R.U32.HI R0, RZ, R5.reuse, R8 ;  /* 0x00000005ff002219 */ /* 0x080fe40000011608 */
[----:B------:R-:W-:Y:S02]  /*3fe0*/  SHF.R.U32.HI R8, RZ, R18, R13 ;  /* 0x00000012ff087219 */ /* 0x000fe4000001160d */
[----:B------:R-:W-:Y:S01]  /*3ff0*/  @P2 SHF.R.U32.HI R9, RZ, R5, R2 ;  /* 0x00000005ff092219 */ /* 0x000fe20000011602 */
[----:B------:R-:W-:Y:S01]  /*4000*/  IMAD R0, R40, R0, RZ ;  /* 0x0000000028007224 */ /* 0x000fe200078e02ff */
[----:B------:R-:W-:Y:S02]  /*4010*/  SEL R8, R10, R8, !P0 ;  /* 0x000000080a087207 */ /* 0x000fe40004000000 */
[----:B------:R-:W-:Y:S01]  /*4020*/  SEL R2, R11, R12, !P4 ;  /* 0x0000000c0b027207 */ /* 0x000fe20006000000 */
[----:B------:R-:W-:Y:S01]  /*4030*/  IMAD R12, R40, R9, RZ ;  /* 0x00000009280c7224 */ /* 0x000fe200078e02ff */
[C---:B------:R-:W-:Y:S01]  /*4040*/  ISETP.GE.AND P0, PT, R8.reuse, R0, PT ;  /* 0x000000000800720c */ /* 0x040fe20003f06270 */
[----:B------:R-:W-:Y:S03]  /*4050*/  IMAD.HI.U32 R0, R8, R4, RZ ;  /* 0x0000000408007227 */ /* 0x000fe600078e00ff */
[----:B------:R-:W-:Y:S02]  /*4060*/  ISETP.GE.OR P0, PT, R2, R12, P0 ;  /* 0x0000000c0200720c */ /* 0x000fe40000706670 */
[-C--:B------:R-:W-:Y:S04]  /*4070*/  SHF.R.U32.HI R0, RZ, R5.reuse, R0 ;  /* 0x00000005ff007219 */ /* 0x080fe80000011600 */
[----:B------:R-:W-:Y:S05]  /*4080*/  SEL R13, R8, R0, !P2 ;  /* 0x00000000080d7207 */ /* 0x000fea0005000000 */
[----:B------:R-:W-:Y:S02]  /*4090*/  IMAD.MOV R12, RZ, RZ, -R13 ;  /* 0x000000ffff0c7224 */ /* 0x000fe400078e0a0d */
[----:B------:R-:W-:Y:S04]  /*40a0*/  @!P0 IMAD.HI.U32 R0, R2, R4, RZ ;  /* 0x0000000402008227 */ /* 0x000fe800078e00ff */
[----:B------:R-:W-:Y:S01]  /*40b0*/  IMAD R12, R40, R12, R8 ;  /* 0x0000000c280c7224 */ /* 0x000fe200078e0208 */
[----:B------:R-:W-:Y:S04]  /*40c0*/  @!P0 SHF.R.U32.HI R0, RZ, R5, R0 ;  /* 0x00000005ff008219 */ /* 0x000fe80000011600 */
[----:B------:R-:W-:Y:S04]  /*40d0*/  @!P0 SEL R0, R2, R0, !P2 ;  /* 0x0000000002008207 */ /* 0x000fe80005000000 */
[----:B------:R-:W-:Y:S01]  /*40e0*/  @!P0 IADD3 R13, PT, PT, R13, -R0, RZ ;  /* 0x800000000d0d8210 */ /* 0x000fe20007ffe0ff */
[----:B------:R-:W-:Y:S01]  /*40f0*/  @!P0 IMAD R0, R9, R12, R0 ;  /* 0x0000000c09008224 */ /* 0x000fe200078e0200 */
[----:B------:R-:W-:Y:S01]  /*4100*/  IADD3 R9, PT, PT, -R8, RZ, RZ ;  /* 0x000000ff08097210 */ /* 0x000fe20007ffe1ff */
[--C-:B------:R-:W-:Y:S02]  /*4110*/  IMAD.MOV R12, RZ, RZ, -R2.reuse ;  /* 0x000000ffff0c7224 */ /* 0x100fe400078e0a02 */
[----:B------:R-:W-:Y:S02]  /*4120*/  @!P0 IMAD R8, R13, R40, R2 ;  /* 0x000000280d088224 */ /* 0x000fe400078e0202 */
[----:B------:R-:W-:Y:S02]  /*4130*/  @!P0 IMAD.MOV.U32 R2, RZ, RZ, R0 ;  /* 0x000000ffff028224 */ /* 0x000fe400078e0000 */
[----:B------:R-:W-:Y:S02]  /*4140*/  IMAD R11, R3, R12, R11 ;  /* 0x0000000c030b7224 */ /* 0x000fe400078e020b */
[----:B------:R-:W-:Y:S02]  /*4150*/  IMAD R10, R6, R9, R10 ;  /* 0x00000009060a7224 */ /* 0x000fe400078e020a */
[----:B------:R-:W-:Y:S02]  /*4160*/  IMAD R11, R2, R3, R11 ;  /* 0x00000003020b7224 */ /* 0x000fe400078e020b */
[----:B------:R-:W-:Y:S02]  /*4170*/  IMAD R10, R8, R6, R10 ;  /* 0x00000006080a7224 */ /* 0x000fe400078e020a */
.L_x_73:
[----:B------:R-:W-:Y:S05]  /*4180*/  BRA.U UP1, `(.L_x_74) ;  /* 0x0000000101107547 */ /* 0x000fea000b800000 */
[----:B------:R-:W-:Y:S04]  /*4190*/  MOV R2, UR6 ;  /* 0x0000000600027c02 */ /* 0x000fe80008000f00 */
[----:B------:R-:W-:Y:S04]  /*41a0*/  SHF.L.U32 R2, R2, 0x1f, RZ ;  /* 0x0000001f02027819 */ /* 0x000fe800000006ff */
[----:B------:R-:W2:Y:S02]  /*41b0*/  SYNCS.PHASECHK.TRANS64.TRYWAIT P0, [UR7+0xb8], R2 ;  /* 0x0000b802ff0075a7 */ /* 0x000ea40008001107 */
[----:B--2---:R-:W-:Y:S05]  /*41c0*/  @!P0 BRA `(.L_x_75) ;  /* 0x0000003c00688947 */ /* 0x004fea0003800000 */
.L_x_74:
[----:B------:R-:W-:Y:S02]  /*41d0*/  R2UR UR11, R15 ;  /* 0x000000000f0b72ca */ /* 0x000fe400000e0000 */
[----:B------:R-:W-:Y:S02]  /*41e0*/  R2UR UR10, R14 ;  /* 0x000000000e0a72ca */ /* 0x000fe400000e0000 */
[----:B------:R-:W-:Y:S04]  /*41f0*/  ISETP.NE.U32.AND P2, PT, RZ, UR4, PT ;  /* 0x00000004ff007c0c */ /* 0x000fe8000bf45070 */
[----:B------:R-:W-:Y:S05]  /*4200*/  ISETP.NE.AND.EX P2, PT, RZ, UR5, PT, P2 ;  /* 0x00000005ff007c0c */ /* 0x000fea000bf45320 */
[----:B------:R-:W-:Y:S02]  /*4210*/  USHF.L.U32 UR11, UR11, 0x7, URZ ;  /* 0x000000070b0b7899 */ /* 0x000fe400080006ff */
[----:B------:R-:W-:Y:S01]  /*4220*/  USHF.L.U32 UR10, UR10, 0x6, URZ ;  /* 0x000000060a0a7899 */ /* 0x000fe200080006ff */
[----:B------:R-:W-:Y:S11]  /*4230*/  BRA.U !UP4, `(.L_x_76) ;  /* 0x000000010c347547 */ /* 0x000ff6000b800000 */
[----:B------:R-:W-:Y:S01]  /*4240*/  UPLOP3.LUT UP0, UPT, UPT, UPT, UP3, 0x80, 0x8 ;  /* 0x000000000008789c */ /* 0x000fe20003f0f030 */
[----:B--2---:R-:W-:Y:S02]  /*4250*/  HFMA2 R0, -RZ, RZ, 0, 5.9604644775390625e-08 ;  /* 0x00000001ff007431 */ /* 0x004fe400000001ff */
[----:B------:R-:W-:Y:S03]  /*4260*/  IMAD.MOV.U32 R88, RZ, RZ, 0x1 ;  /* 0x00000001ff587424 */ /* 0x000fe600078e00ff */
[----:B------:R-:W-:Y:S05]  /*4270*/  PLOP3.LUT P0, PT, PT, PT, UP0, 0x80, 0x8 ;  /* 0x000000000008781c */ /* 0x000fea0003f0f008 */
[----:B------:R-:W2:Y:S01]  /*4280*/  @UP0 LDCU.64 UR14, c[0x0][0x888] ;  /* 0x00011100ff0e07ac */ /* 0x000ea20008000a00 */
[----:B------:R-:W-:Y:S07]  /*4290*/  @UP0 UIMAD UR8, UR36, UR4, URZ ;  /* 0x00000004240802a4 */ /* 0x000fee000f8e02ff */
[----:B------:R-:W-:Y:S01]  /*42a0*/  @!P0 PRMT R88, R0, 0x7610, R88 ;  /* 0x0000761000588816 */ /* 0x000fe20000000058 */
[----:B--2---:R-:W-:Y:S03]  /*42b0*/  @UP0 UIMAD.WIDE UR14, UR8, 0x4, UR14 ;  /* 0x00000004080e08a5 */ /* 0x004fe6000f8e020e */
[----:B------:R-:W2:Y:S03]  /*42c0*/  @!UP0 LDCU UR8, c[0x0][0x880] ;  /* 0x00011000ff0887ac */ /* 0x000ea60008000800 */
[----:B------:R-:W-:Y:S01]  /*42d0*/  IMAD.U32 R8, RZ, RZ, UR14 ;  /* 0x0000000eff087e24 */ /* 0x000fe2000f8e00ff */
[----:B------:R-:W-:Y:S05]  /*42e0*/  MOV R9, UR15 ;  /* 0x0000000f00097c02 */ /* 0x000fea0008000f00 */
[----:B-----5:R3:W5:Y:S02]  /*42f0*/  @P0 LDG.E R49, desc[UR46][R8.64] ;  /* 0x0000002e08310981 */ /* 0x020764000c1e1900 */
[----:B--23--:R-:W-:Y:S07]  /*4300*/  @!P0 IMAD.U32 R49, RZ, RZ, UR8 ;  /* 0x00000008ff318e24 */ /* 0x00cfee000f8e00ff */
.L_x_76:
[----:B-----5:R-:W-:Y:S01]  /*4310*/  @!P2 FSETP.EQ.AND P0, PT, R49, RZ, PT ;  /* 0x000000ff3100a20b */ /* 0x020fe20003f02000 */
[----:B------:R-:W-:Y:S01]  /*4320*/  @!UPT UIADD3 URZ, UPT, UPT, URZ, URZ, URZ ;  /* 0x000000fffffff290 */ /* 0x000fe2000fffe0ff */
[----:B------:R-:W-:Y:S11]  /*4330*/  @!P2 BRA `(.L_x_77) ;  /* 0x000000000014a947 */ /* 0x000ff60003800000 */
[----:B------:R-:W-:Y:S02]  /*4340*/  LOP3.LUT P2, RZ, R88, 0xff, RZ, 0xc0, !PT ;  /* 0x000000ff58ff7812 */ /* 0x000fe4000784c0ff */
[----:B------:R-:W-:Y:S04]  /*4350*/  PLOP3.LUT P0, PT, PT, PT, UP0, 0x80, 0x8 ;  /* 0x000000000008781c */ /* 0x000fe80003f0f008 */
[----:B------:R-:W-:Y:S07]  /*4360*/  PLOP3.LUT P0, PT, P0, PT, PT, 0x8, 0x80 ;  /* 0x000000000080781c */ /* 0x000fee000070e170 */
[----:B------:R-:W-:Y:S11]  /*4370*/  @P2 FSETP.EQ.AND P0, PT, R49, RZ, PT ;  /* 0x000000ff3100220b */ /* 0x000ff60003f02000 */
[----:B------:R-:W-:Y:S02]  /*4380*/  @!UPT UIADD3 URZ, UPT, UPT, URZ, URZ, URZ ;  /* 0x000000fffffff290 */ /* 0x000fe4000fffe0ff */
.L_x_77:
[----:B------:R-:W-:Y:S01]  /*4390*/  ULEA UR15, UR13, UR7, 0x3 ;  /* 0x000000070d0f7291 */ /* 0x000fe2000f8e18ff */
[----:B------:R-:W-:Y:S02]  /*43a0*/  SHF.L.U32 R9, R29, 0x1f, RZ ;  /* 0x0000001f1d097819 */ /* 0x000fe400000006ff */
[----:B------:R-:W-:Y:S04]  /*43b0*/  ELECT P4, URZ, PT ;  /* 0x0000000000ff782f */ /* 0x000fe80003880000 */
[----:B------:R-:W-:Y:S02]  /*43c0*/  PLOP3.LUT P4, PT, P0, P4, PT, 0xf2, 0x2f ;  /* 0x00000000002f781c */ /* 0x000fe40000789e72 */
[----:B------:R-:W3:Y:S11]  /*43d0*/  SYNCS.PHASECHK.TRANS64.TRYWAIT P2, [UR15+0x98], R9 ;  /* 0x00009809ff0075a7 */ /* 0x000ef6000804110f */
[----:B-1----:R-:W-:Y:S05]  /*43e0*/  @!P4 IADD3 R8, P0, PT, R30, 0x580, RZ ;  /* 0x000005801e08c810 */ /* 0x002fea0007f1e0ff */
[----:B--2---:R-:W-:Y:S01]  /*43f0*/  @!P4 IMAD.X R2, RZ, RZ, R31, P0 ;  /* 0x000000ffff02c224 */ /* 0x004fe200000e061f */
[----:B---3--:R-:W-:Y:S07]  /*4400*/  @!P2 BRA `(.L_x_78) ;  /* 0x0000003800f0a947 */ /* 0x008fee0003800000 */
.L_x_157:
[----:B------:R-:W2:Y:S01]  /*4410*/  LDC.64 R12, c[0x0][0xb18] ;  /* 0x0002c600ff0c7b82 */ /* 0x000ea20000000a00 */
[----:B------:R-:W-:Y:S01]  /*4420*/  @!P4 R2UR UR8, R2 ;  /* 0x000000000208c2ca */ /* 0x000fe200000e0000 */
[----:B------:R-:W-:Y:S01]  /*4430*/  VOTEU.ALL UP2, P4 ;  /* 0x0000000000ff7886 */ /* 0x000fe20002040000 */
[----:B------:R-:W-:Y:S01]  /*4440*/  @!P4 R2UR UR9, R8 ;  /* 0x000000000809c2ca */ /* 0x000fe200000e0000 */
[----:B------:R-:W-:Y:S01]  /*4450*/  VOTEU.ALL UP1, P4 ;  /* 0x0000000000ff7886 */ /* 0x000fe20002020000 */
[----:B-1----:R-:W-:Y:S03]  /*4460*/  @!P4 IMAD.MOV.U32 R0, RZ, RZ, 0x2000 ;  /* 0x00002000ff00c424 */ /* 0x002fe600078e00ff */
[----:B------:R-:W1:Y:S01]  /*4470*/  @!P1 LDC R2, c[0x0][0xb0c] ;  /* 0x0002c300ff029b82 */ /* 0x000e620000000800 */
[----:B------:R-:W-:Y:S01]  /*4480*/  UMOV UR20, 0x0 ;  /* 0x0000000000147882 */ /* 0x000fe20000000000 */
[----:B------:R-:W-:Y:S01]  /*4490*/  UMOV UR21, 0x10000000 ;  /* 0x1000000000157882 */ /* 0x000fe20000000000 */
[----:B------:R-:W-:Y:S01]  /*44a0*/  UMOV UR12, UR36 ;  /* 0x00000024000c7c82 */ /* 0x000fe20008000000 */
[----:B------:R-:W-:Y:S01]  /*44b0*/  UIADD3 UR14, UPT, UPT, UR13, 0x1, URZ ;  /* 0x000000010d0e7890 */ /* 0x000fe2000fffe0ff */
[----:B------:R-:W-:Y:S01]  /*44c0*/  @P3 SHF.R.U32.HI R26, RZ, 0x10, R21 ;  /* 0x00000010ff1a3819 */ /* 0x000fe20000011615 */
[----:B------:R-:W-:Y:S02]  /*44d0*/  VIADD R28, R28, 0x1 ;  /* 0x000000011c1c7836 */ /* 0x000fe40000000000 */
[----:B------:R-:W-:Y:S01]  /*44e0*/  IMAD.U32 R9, RZ, RZ, UR8 ;  /* 0x00000008ff097e24 */ /* 0x000fe2000f8e00ff */
[----:B------:R-:W-:Y:S01]  /*44f0*/  @!UP2 ULEA UR8, UR13, UR7, 0xd ;  /* 0x000000070d08a291 */ /* 0x000fe2000f8e68ff */
[----:B------:R-:W-:Y:S01]  /*4500*/  IMAD.U32 R8, RZ, RZ, UR9 ;  /* 0x00000009ff087e24 */ /* 0x000fe2000f8e00ff */
[----:B------:R-:W-:Y:S02]  /*4510*/  UIADD3 UR9, UPT, UPT, UR15, 0x80, URZ ;  /* 0x000000800f097890 */ /* 0x000fe4000fffe0ff */
[----:B------:R-:W-:Y:S01]  /*4520*/  @!P4 R2UR UR19, R9 ;  /* 0x000000000913c2ca */ /* 0x000fe200000e0000 */
[----:B------:R-:W-:Y:S01]  /*4530*/  @!UP2 UIADD3 UR8, UPT, UPT, UR8, 0x200, URZ ;  /* 0x000002000808a890 */ /* 0x000fe2000fffe0ff */
[----:B------:R-:W-:Y:S01]  /*4540*/  @!P4 R2UR UR18, R8 ;  /* 0x000000000812c2ca */ /* 0x000fe200000e0000 */
[----:B------:R-:W-:Y:S01]  /*4550*/  UISETP.NE.AND UP5, UPT, UR14, 0x3, UPT ;  /* 0x000000030e00788c */ /* 0x000fe2000bfa5270 */
[----:B------:R-:W3:Y:S01]  /*4560*/  LDC.64 R8, c[0x0][0xb10] ;  /* 0x0002c400ff087b82 */ /* 0x000ee20000000a00 */
[----:B------:R-:W-:Y:S02]  /*4570*/  UPRMT UR16, UR37, 0x654, UR9 ;  /* 0x0000065425107896 */ /* 0x000fe40008000009 */
[----:B------:R-:W-:Y:S02]  /*4580*/  USEL UR17, URZ, 0x1, UP5 ;  /* 0x00000001ff117887 */ /* 0x000fe4000a800000 */
[----:B------:R-:W-:Y:S04]  /*4590*/  USEL UR14, UR14, URZ, UP5 ;  /* 0x000000ff0e0e7287 */ /* 0x000fe8000a800000 */
[----:B------:R-:W-:Y:S01]  /*45a0*/  ULEA UR13, UR14, UR7, 0x3 ;  /* 0x000000070e0d7291 */ /* 0x000fe2000f8e18ff */
[----:B------:R-:W-:Y:S01]  /*45b0*/  LOP3.LUT R29, R29, UR17, RZ, 0x3c, !PT ;  /* 0x000000111d1d7c12 */ /* 0x000fe2000f8e3cff */
[----:B------:R1:W-:Y:S01]  /*45c0*/  @!UP1 UTMALDG.3D [UR8], [UR18], desc[UR20] ;  /* 0x00001408120095b4 */ /* 0x0003e20008011000 */
[----:B------:R5:W-:Y:S02]  /*45d0*/  @!P4 SYNCS.ARRIVE.TRANS64.RED.A0TR RZ, [UR15+0x80], R0 ;  /* 0x00008000ffffc9a7 */ /* 0x000be4000830040f */
[----:B------:R-:W-:Y:S01]  /*45e0*/  SHF.L.U32 R14, R29, 0x1f, RZ ;  /* 0x0000001f1d0e7819 */ /* 0x000fe200000006ff */
[C---:B---3--:R-:W-:Y:S01]  /*45f0*/  @!P1 IMAD.HI.U32 R8, R11.reuse, R8, RZ ;  /* 0x000000080b089227 */ /* 0x048fe200078e00ff */
[----:B--2---:R-:W-:Y:S02]  /*4600*/  @!P1 ISETP.NE.AND P0, PT, R12, 0x1, PT ;  /* 0x000000010c00980c */ /* 0x004fe40003f05270 */
[----:B-1----:R-:W-:Y:S01]  /*4610*/  @!P1 ISETP.NE.AND P2, PT, R2, 0x1, PT ;  /* 0x000000010200980c */ /* 0x002fe20003f45270 */
[----:B------:R-:W-:Y:S01]  /*4620*/  SYNCS.ARRIVE.TRANS64.RED.A1T0 RZ, [UR16], RZ ;  /* 0x000000ffffff79a7 */ /* 0x000fe20008100410 */
[C---:B------:R-:W-:Y:S01]  /*4630*/  @!P1 IMAD.HI.U32 R13, R10.reuse, R13, RZ ;  /* 0x0000000d0a0d9227 */ /* 0x040fe200078e00ff */
[----:B------:R-:W-:Y:S04]  /*4640*/  @!P1 SHF.R.U32.HI R8, RZ, R9, R8 ;  /* 0x00000009ff089219 */ /* 0x000fe80000011608 */
[----:B------:R-:W-:Y:S01]  /*4650*/  @!P1 SEL R8, R11, R8, !P2 ;  /* 0x000000080b089207 */ /* 0x000fe20005000000 */
[----:B------:R-:W1:Y:S01]  /*4660*/  SYNCS.PHASECHK.TRANS64.TRYWAIT P5, [UR13+0x98], R14 ;  /* 0x0000980eff0075a7 */ /* 0x000e6200080a110d */
[----:B-----5:R-:W2:Y:S02]  /*4670*/  @!P1 LDC R0, c[0x0][0xb20] ;  /* 0x0002c800ff009b82 */ /* 0x020ea40000000800 */
[----:B--2---:R-:W-:Y:S04]  /*4680*/  @!P1 SHF.R.U32.HI R0, RZ, R0, R13 ;  /* 0x00000000ff009219 */ /* 0x004fe8000001160d */
[----:B------:R-:W-:Y:S05]  /*4690*/  @!P1 SEL R9, R10, R0, !P0 ;  /* 0x000000000a099207 */ /* 0x000fea0004000000 */
[----:B------:R-:W-:Y:S02]  /*46a0*/  @!P1 IMAD.IADD R0, R9, 0x1, -R8 ;  /* 0x0000000109009824 */ /* 0x000fe400078e0a08 */
[----:B------:R-:W-:Y:S02]  /*46b0*/  @!P1 IMAD.IADD R8, R8, 0x1, -R9 ;  /* 0x0000000108089824 */ /* 0x000fe400078e0a09 */
[----:B------:R-:W-:Y:S02]  /*46c0*/  @!P1 IMAD R11, R0, R2, R11 ;  /* 0x00000002000b9224 */ /* 0x000fe400078e020b */
[----:B------:R-:W-:Y:S01]  /*46d0*/  @!P1 IMAD R10, R8, R12, R10 ;  /* 0x0000000c080a9224 */ /* 0x000fe200078e020a */
[----:B-1----:R-:W-:Y:S06]  /*46e0*/  @!P5 BRA `(.L_x_79) ;  /* 0x000000380050d947 */ /* 0x002fec0003800000 */
.L_x_159:
[----:B------:R-:W-:Y:S01]  /*46f0*/  @!P4 IADD3 R2, P0, PT, R30, 0x580, RZ ;  /* 0x000005801e02c810 */ /* 0x000fe20007f1e0ff */
[----:B------:R-:W-:Y:S01]  /*4700*/  UMOV UR18, 0x0 ;  /* 0x0000000000127882 */ /* 0x000fe20000000000 */
[----:B------:R-:W-:Y:S01]  /*4710*/  UMOV UR19, 0x10000000 ;  /* 0x1000000000137882 */ /* 0x000fe20000000000 */
[----:B------:R-:W-:Y:S01]  /*4720*/  VOTEU.ALL UP1, P4 ;  /* 0x0000000000ff7886 */ /* 0x000fe20002020000 */
[----:B------:R-:W-:Y:S01]  /*4730*/  @!P4 R2UR UR9, R2 ;  /* 0x000000000209c2ca */ /* 0x000fe200000e0000 */
[----:B-1----:R-:W-:Y:S01]  /*4740*/  @!P4 IMAD.X R0, RZ, RZ, R31, P0 ;  /* 0x000000ffff00c224 */ /* 0x002fe200000e061f */
[----:B------:R-:W-:Y:S01]  /*4750*/  UMOV UR12, UR36 ;  /* 0x00000024000c7c82 */ /* 0x000fe20008000000 */
[----:B------:R-:W-:Y:S01]  /*4760*/  @P3 R2UR UR36, R26 ;  /* 0x000000001a2432ca */ /* 0x000fe200000e0000 */
[----:B------:R-:W-:Y:S01]  /*4770*/  @!UP1 ULEA UR15, UR14, UR7, 0xd ;  /* 0x000000070e0f9291 */ /* 0x000fe2000f8e68ff */
[----:B------:R-:W-:Y:S01]  /*4780*/  ISETP.NE.AND P0, PT, R28, 0x2, PT ;  /* 0x000000021c00780c */ /* 0x000fe20003f05270 */
[----:B------:R-:W-:Y:S01]  /*4790*/  @!UP1 UIADD3 UR10, UPT, UPT, UR10, 0x20, URZ ;  /* 0x000000200a0a9890 */ /* 0x000fe2000fffe0ff */
[----:B------:R-:W-:Y:S01]  /*47a0*/  @!P4 R2UR UR8, R0 ;  /* 0x000000000008c2ca */ /* 0x000fe200000e0000 */
[----:B------:R-:W-:Y:S01]  /*47b0*/  IMAD.IADD R14, R10, 0x1, R86 ;  /* 0x000000010a0e7824 */ /* 0x000fe200078e0256 */
[----:B------:R-:W-:Y:S01]  /*47c0*/  SEL R0, RZ, 0x1, P0 ;  /* 0x00000001ff007807 */ /* 0x000fe20000000000 */
[----:B------:R-:W-:Y:S01]  /*47d0*/  IMAD.IADD R15, R11, 0x1, R87 ;  /* 0x000000010b0f7824 */ /* 0x000fe200078e0257 */
[----:B------:R-:W-:Y:S02]  /*47e0*/  SEL R28, R28, RZ, P0 ;  /* 0x000000ff1c1c7207 */ /* 0x000fe40000000000 */
[----:B------:R-:W-:Y:S01]  /*47f0*/  IMAD.U32 R8, RZ, RZ, UR9 ;  /* 0x00000009ff087e24 */ /* 0x000fe2000f8e00ff */
[----:B------:R-:W-:Y:S01]  /*4800*/  UIADD3 UR9, UPT, UPT, UR13, 0x80, URZ ;  /* 0x000000800d097890 */ /* 0x000fe2000fffe0ff */
[----:B------:R-:W-:Y:S03]  /*4810*/  LOP3.LUT R27, R27, R0, RZ, 0x3c, !PT ;  /* 0x000000001b1b7212 */ /* 0x000fe600078e3cff */
[----:B------:R-:W-:Y:S02]  /*4820*/  @!P4 R2UR UR16, R8 ;  /* 0x000000000810c2ca */ /* 0x000fe400000e0000 */
[----:B------:R-:W-:Y:S01]  /*4830*/  IMAD.U32 R9, RZ, RZ, UR8 ;  /* 0x00000008ff097e24 */ /* 0x000fe2000f8e00ff */
[----:B------:R-:W-:Y:S01]  /*4840*/  @!UP1 UIADD3 UR8, UPT, UPT, UR15, 0x200, URZ ;  /* 0x000002000f089890 */ /* 0x000fe2000fffe0ff */
[----:B------:R-:W-:Y:S01]  /*4850*/  VOTEU.ALL UP1, P4 ;  /* 0x0000000000ff7886 */ /* 0x000fe20002020000 */
[----:B------:R-:W-:Y:S02]  /*4860*/  UPRMT UR15, UR37, 0x654, UR9 ;  /* 0x00000654250f7896 */ /* 0x000fe40008000009 */
[----:B------:R-:W-:Y:S11]  /*4870*/  @!P4 R2UR UR17, R9 ;  /* 0x000000000911c2ca */ /* 0x000ff600000e0000 */
[----:B------:R-:W-:Y:S02]  /*4880*/  @!UPT UIADD3 URZ, UPT, UPT, URZ, URZ, URZ ;  /* 0x000000fffffff290 */ /* 0x000fe4000fffe0ff */
[----:B------:R2:W-:Y:S01]  /*4890*/  @!UP1 UTMALDG.3D [UR8], [UR16], desc[UR18] ;  /* 0x00001208100095b4 */ /* 0x0005e20008011000 */
[----:B------:R2:W-:Y:S01]  /*48a0*/  @!P4 SYNCS.ARRIVE.TRANS64.RED.A0TR RZ, [UR13+0x80], R25 ;  /* 0x00008019ffffc9a7 */ /* 0x0005e2000830040d */
[----:B------:R-:W-:Y:S04]  /*48b0*/  UIADD3 UR13, UPT, UPT, UR14, 0x1, URZ ;  /* 0x000000010e0d7890 */ /* 0x000fe8000fffe0ff */
[----:B------:R-:W-:Y:S04]  /*48c0*/  UISETP.NE.AND UP1, UPT, UR13, 0x3, UPT ;  /* 0x000000030d00788c */ /* 0x000fe8000bf25270 */
[----:B------:R-:W-:Y:S02]  /*48d0*/  USEL UR14, URZ, 0x1, UP1 ;  /* 0x00000001ff0e7887 */ /* 0x000fe40008800000 */
[----:B------:R-:W-:Y:S02]  /*48e0*/  USEL UR13, UR13, URZ, UP1 ;  /* 0x000000ff0d0d7287 */ /* 0x000fe40008800000 */
[----:B------:R-:W-:Y:S02]  /*48f0*/  UPLOP3.LUT UP1, UPT, UPT, UPT, UPT, 0x80, 0x8 ;  /* 0x000000000008789c */ /* 0x000fe40003f2f070 */
[----:B------:R-:W-:Y:S01]  /*4900*/  LOP3.LUT R29, R29, UR14, RZ, 0x3c, !PT ;  /* 0x0000000e1d1d7c12 */ /* 0x000fe2000f8e3cff */
[----:B------:R-:W-:Y:S01]  /*4910*/  SYNCS.ARRIVE.TRANS64.RED.A1T0 RZ, [UR15], RZ ;  /* 0x000000ffffff79a7 */ /* 0x000fe2000810040f */
[----:B------:R-:W-:Y:S07]  /*4920*/  @P3 BRA `(.L_x_80) ;  /* 0xfffffff4001c3947 */ /* 0x000fee000383ffff */
[----:B------:R-:W-:Y:S01]  /*4930*/  UIADD3 UR7, UPT, UPT, UR7, 0x98, URZ ;  /* 0x0000009807077890 */ /* 0x000fe2000fffe0ff */
[----:B------:R-:W-:-:S03]  /*4940*/  SHF.L.U32 R2, R29, 0x1f, RZ ;  /* 0x0000001f1d027819 */ /* 0x000fc600000006ff */
[----:B------:R-:W-:-:S09]  /*4950*/  ULEA UR4, UR13, UR7, 0x3 ;  /* 0x000000070d047291 */ /* 0x000fd2000f8e18ff */
[----:B------:R-:W1:Y:S02]  /*4960*/  SYNCS.PHASECHK.TRANS64.TRYWAIT P0, [UR4], R2 ;  /* 0x00000002ff0075a7 */ /* 0x000e640008001104 */
[----:B-1----:R-:W-:Y:S05]  /*4970*/  @!P0 BRA `(.L_x_81) ;  /* 0x0000003400c48947 */ /* 0x002fea0003800000 */
.L_x_161:
        /* <DEDUP_REMOVED lines=9> */
.L_x_163:
[----:B------:R-:W-:-:S04]  /*4a10*/  UIADD3 UR5, UPT, UPT, UR5, 0x1, URZ ;  /* 0x0000000105057890 */ /* 0x000fc8000fffe0ff */
[----:B------:R-:W-:-:S04]  /*4a20*/  UISETP.NE.AND UP0, UPT, UR5, 0x3, UPT ;  /* 0x000000030500788c */ /* 0x000fc8000bf05270 */
[----:B------:R-:W-:Y:S02]  /*4a30*/  USEL UR4, URZ, 0x1, UP0 ;  /* 0x00000001ff047887 */ /* 0x000fe40008000000 */
[----:B------:R-:W-:-:S04]  /*4a40*/  USEL UR5, UR5, URZ, UP0 ;  /* 0x000000ff05057287 */ /* 0x000fc80008000000 */
[----:B------:R-:W-:Y:S01]  /*4a50*/  ULEA UR5, UR5, UR7, 0x3 ;  /* 0x0000000705057291 */ /* 0x000fe2000f8e18ff */
[----:B-1----:R-:W-:-:S04]  /*4a60*/  LOP3.LUT R2, R29, UR4, RZ, 0x3c, !PT ;  /* 0x000000041d027c12 */ /* 0x002fc8000f8e3cff */
[----:B------:R-:W-:Y:S01]  /*4a70*/  SHF.L.U32 R2, R2, 0x1f, RZ ;  /* 0x0000001f02027819 */ /* 0x000fe200000006ff */
[----:B------:R-:W-:-:S07]  /*4a80*/  IMAD.U32 R0, RZ, RZ, UR5 ;  /* 0x00000005ff007e24 */ /* 0x000fce000f8e00ff */
.L_x_83:
[----:B-1----:R1:W3:Y:S02]  /*4a90*/  SYNCS.PHASECHK.TRANS64.TRYWAIT P0, [R0+URZ], R2 ;  /* 0x00000002000075a7 */ /* 0x0022e400080011ff */
[----:B---3--:R-:W-:Y:S05]  /*4aa0*/  @!P0 NANOSLEEP.SYNCS 0x989680 ;  /* 0x009896800000895d */ /* 0x008fea0003900000 */
[----:B------:R-:W3:Y:S02]  /*4ab0*/  @!P0 SYNCS.PHASECHK.TRANS64 P0, [R0+URZ], R2 ;  /* 0x00000002000085a7 */ /* 0x000ee400080010ff */
[----:B--23--:R-:W-:Y:S05]  /*4ac0*/  @P0 EXIT ;  /* 0x000000000000094d */ /* 0x00cfea0003800000 */
[----:B------:R-:W-:Y:S05]  /*4ad0*/  BRA `(.L_x_83) ;  /* 0xfffffffc00ec7947 */ /* 0x000fea000383ffff */
.L_x_71:
[----:B------:R-:W-:-:S06]  /*4ae0*/  UISETP.GE.AND UP1, UPT, UR8, 0x4, UPT ;  /* 0x000000040800788c */ /* 0x000fcc000bf26270 */
[----:B------:R-:W-:-:S13]  /*4af0*/  PLOP3.LUT P0, PT, PT, PT, UP1, 0x80, 0x8 ;  /* 0x000000000008781c */ /* 0x000fda0003f0f018 */
[----:B------:R-:W-:Y:S05]  /*4b00*/  @!P0 EXIT ;  /* 0x000000000000894d */ /* 0x000fea0003800000 */
[----:B------:R-:W-:Y:S01]  /*4b10*/  BAR.SYNC.DEFER_BLOCKING 0x6, 0xa0 ;  /* 0x0182800000007b1d */ /* 0x000fe20000010000 */
[C---:B------:R-:W-:Y:S01]  /*4b20*/  IMAD.SHL.U32 R2, R93.reuse, 0x20, RZ ;  /* 0x000000205d027824 */ /* 0x040fe200078e00ff */
[C---:B------:R-:W-:Y:S01]  /*4b30*/  LOP3.LUT R94, R93.reuse, 0x2, RZ, 0xc0, !PT ;  /* 0x000000025d5e7812 */ /* 0x040fe200078ec0ff */
[C---:B------:R-:W-:Y:S01]  /*4b40*/  IMAD.SHL.U32 R99, R93.reuse, 0x4, RZ ;  /* 0x000000045d637824 */ /* 0x040fe200078e00ff */
[C---:B------:R-:W-:Y:S01]  /*4b50*/  LOP3.LUT R100, R93.reuse, 0x60, RZ, 0xc0, !PT ;  /* 0x000000605d647812 */ /* 0x040fe200078ec0ff */
[C---:B------:R-:W-:Y:S01]  /*4b60*/  IMAD.U32 R46, R93.reuse, 0x10000, RZ ;  /* 0x000100005d2e7824 */ /* 0x040fe200078e00ff */
[----:B------:R-:W-:Y:S02]  /*4b70*/  UMOV UR48, 0x400 ;  /* 0x0000040000307882 */ /* 0x000fe40000000000 */
[----:B------:R-:W1:Y:S01]  /*4b80*/  LDC R91, c[0x0][0x370] ;  /* 0x0000dc00ff5b7b82 */ /* 0x000e620000000800 */
[----:B------:R-:W-:Y:S01]  /*4b90*/  ULEA UR48, UR37, UR48, 0x18 ;  /* 0x0000003025307291 */ /* 0x000fe2000f8ec0ff */
[----:B------:R-:W-:Y:S01]  /*4ba0*/  LOP3.LUT R3, R2, 0xc0, RZ, 0xc0, !PT ;  /* 0x000000c002037812 */ /* 0x000fe200078ec0ff */
[----:B------:R-:W-:Y:S01]  /*4bb0*/  IMAD.MOV.U32 R45, RZ, RZ, RZ ;  /* 0x000000ffff2d7224 */ /* 0x000fe200078e00ff */
[----:B------:R-:W-:Y:S01]  /*4bc0*/  LOP3.LUT R93, R93, 0x4, RZ, 0xc0, !PT ;  /* 0x000000045d5d7812 */ /* 0x000fe200078ec0ff */
[----:B------:R-:W-:Y:S01]  /*4bd0*/  UIADD3 UR52, UPT, UPT, UR48, 0x200, URZ ;  /* 0x0000020030347890 */ /* 0x000fe2000fffe0ff */
[----:B------:R-:W-:-:S02]  /*4be0*/  LOP3.LUT R99, R3, 0x18, R99, 0xf8, !PT ;  /* 0x0000001803637812 */ /* 0x000fc400078ef863 */
[----:B------:R-:W-:Y:S01]  /*4bf0*/  CS2R R96, SRZ ;  /* 0x0000000000607805 */ /* 0x000fe2000001ff00 */
[----:B------:R-:W2:Y:S01]  /*4c00*/  LDC R42, c[0x0][0xb0c] ;  /* 0x0002c300ff2a7b82 */ /* 0x000ea20000000800 */
[----:B------:R-:W-:Y:S01]  /*4c10*/  LOP3.LUT R46, R46, 0x600000, RZ, 0xc0, !PT ;  /* 0x006000002e2e7812 */ /* 0x000fe200078ec0ff */
[----:B------:R-:W-:Y:S01]  /*4c20*/  IMAD.MOV.U32 R103, RZ, RZ, RZ ;  /* 0x000000ffff677224 */ /* 0x000fe200078e00ff */
[----:B------:R-:W-:Y:S01]  /*4c30*/  IADD3 R98, PT, PT, -R93, 0x2, RZ ;  /* 0x000000025d627810 */ /* 0x000fe20007ffe1ff */
[----:B------:R-:W-:Y:S01]  /*4c40*/  IMAD.MOV R94, RZ, RZ, -R94 ;  /* 0x000000ffff5e7224 */ /* 0x000fe200078e0a5e */
[----:B------:R-:W-:Y:S01]  /*4c50*/  LOP3.LUT R99, R99, 0xf20, R2, 0xf8, !PT ;  /* 0x00000f2063637812 */ /* 0x000fe200078ef802 */
[----:B------:R-:W-:Y:S01]  /*4c60*/  IMAD.MOV R93, RZ, RZ, -R93 ;  /* 0x000000ffff5d7224 */ /* 0x000fe200078e0a5d */
[----:B------:R-:W4:Y:S01]  /*4c70*/  LDCU.64 UR54, c[0x0][0x348] ;  /* 0x00006900ff3677ac */ /* 0x000f220008000a00 */
[----:B------:R-:W1:Y:S01]  /*4c80*/  LDC R89, c[0x0][0xb20] ;  /* 0x0002c800ff597b82 */ /* 0x000e620000000800 */
[----:B------:R-:W3:Y:S01]  /*4c90*/  LDS R0, [UR48+0x170] ;  /* 0x00017030ff007984 */ /* 0x000ee20008000800 */
[----:B------:R-:W-:Y:S01]  /*4ca0*/  IMAD.SHL.U32 R98, R98, 0x10, RZ ;  /* 0x0000001062627824 */ /* 0x000fe200078e00ff */
[----:B------:R-:W-:Y:S01]  /*4cb0*/  LEA R99, R99, UR52, 0x1 ;  /* 0x0000003463637c11 */ /* 0x000fe2000f8e08ff */
[----:B------:R-:W-:Y:S01]  /*4cc0*/  UMOV UR51, 0x1 ;  /* 0x0000000100337882 */ /* 0x000fe20000000000 */
[----:B------:R-:W-:Y:S01]  /*4cd0*/  UMOV UR56, URZ ;  /* 0x000000ff00387c82 */ /* 0x000fe20008000000 */
[----:B------:R-:W1:Y:S02]  /*4ce0*/  LDCU.64 UR38, c[0x0][0x888] ;  /* 0x00011100ff2677ac */ /* 0x000e640008000a00 */
[----:B------:R-:W1:Y:S01]  /*4cf0*/  LDC R41, c[0x0][0xb30] ;  /* 0x0002cc00ff297b82 */ /* 0x000e620000000800 */
[----:B------:R-:W1:Y:S01]  /*4d00*/  LDCU.64 UR44, c[0x0][0x890] ;  /* 0x00011200ff2c77ac */ /* 0x000e620008000a00 */
[----:B------:R-:W-:Y:S01]  /*4d10*/  UMOV UR50, URZ ;  /* 0x000000ff00327c82 */ /* 0x000fe20008000000 */
[----:B------:R-:W-:-:S05]  /*4d20*/  UMOV UR49, URZ ;  /* 0x000000ff00317c82 */ /* 0x000fca0008000000 */
[----:B------:R-:W1:Y:S08]  /*4d30*/  LDC.64 R84, c[0x0][0xb10] ;  /* 0x0002c400ff547b82 */ /* 0x000e700000000a00 */
[----:B------:R-:W1:Y:S08]  /*4d40*/  LDC.64 R38, c[0x0][0xb18] ;  /* 0x0002c600ff267b82 */ /* 0x000e700000000a00 */
[----:B------:R-:W1:Y:S08]  /*4d50*/  LDC.64 R36, c[0x0][0xb28] ;  /* 0x0002ca00ff247b82 */ /* 0x000e700000000a00 */
[----:B------:R-:W1:Y:S01]  /*4d60*/  LDC.64 R82, c[0x0][0x8b0] ;  /* 0x00022c00ff527b82 */ /* 0x000e620000000a00 */
[----:B---3--:R-:W-:-:S07]  /*4d70*/  IMAD.IADD R46, R0, 0x1, R46 ;  /* 0x00000001002e7824 */ /* 0x008fce00078e022e */
[----:B------:R-:W3:Y:S08]  /*4d80*/  LDC.64 R80, c[0x0][0x8a8] ;  /* 0x00022a00ff507b82 */ /* 0x000ef00000000a00 */
[----:B--2-4-:R-:W1:Y:S02]  /*4d90*/  LDC R90, c[0x0][0x374] ;  /* 0x0000dd00ff5a7b82 */ /* 0x014e640000000800 */
.L_x_114:
[C---:B------:R-:W-:Y:S02]  /*4da0*/  LEA R0, R103.reuse, UR48, 0x3 ;  /* 0x0000003067007c11 */ /* 0x040fe4000f8e18ff */
[----:B------:R-:W-:Y:S02]  /*4db0*/  SHF.L.U32 R2, R96, 0x1f, RZ ;  /* 0x0000001f60027819 */ /* 0x000fe400000006ff */
[----:B------:R-:W-:Y:S02]  /*4dc0*/  LEA R16, R103, UR48, 0x4 ;  /* 0x0000003067107c11 */ /* 0x000fe4000f8e20ff */
[----:B------:R-:W2:Y:S02]  /*4dd0*/  SYNCS.PHASECHK.TRANS64.TRYWAIT P0, [R0+URZ+0xc0], R2 ;  /* 0x0000c002000075a7 */ /* 0x000ea400080011ff */
[----:B--2---:R-:W-:Y:S05]  /*4de0*/  @!P0 BRA `(.L_x_84) ;  /* 0x0000003000d88947 */ /* 0x004fea0003800000 */
.L_x_164:
[----:B------:R-:W4:Y:S01]  /*4df0*/  LDC.64 R10, c[0x0][0xb10] ;  /* 0x0002c400ff0a7b82 */ /* 0x000f220000000a00 */
[----:B------:R-:W3:Y:S01]  /*4e00*/  LDS.128 R16, [R16+0x150] ;  /* 0x0001500010107984 */ /* 0x000ee20000000c00 */
[----:B-1----:R-:W-:Y:S01]  /*4e10*/  ISETP.NE.AND P1, PT, R41, 0x1, PT ;  /* 0x000000012900780c */ /* 0x002fe20003f25270 */
[----:B--2---:R-:W-:Y:S01]  /*4e20*/  VIADD R0, R0, 0xd0 ;  /* 0x000000d000007836 */ /* 0x004fe20000000000 */
[----:B------:R-:W-:Y:S04]  /*4e30*/  ISETP.GE.AND P0, PT, R40, 0x1, PT ;  /* 0x000000012800780c */ /* 0x000fe80003f06270 */
[----:B------:R-:W1:Y:S01]  /*4e40*/  LDC.64 R8, c[0x0][0xb18] ;  /* 0x0002c600ff087b82 */ /* 0x000e620000000a00 */
[----:B------:R-:W-:Y:S01]  /*4e50*/  PRMT R0, RZ, 0x654, R0 ;  /* 0x00000654ff007816 */ /* 0x000fe20000000000 */
[----:B------:R-:W-:Y:S01]  /*4e60*/  @!PT LDS RZ, [RZ] ;  /* 0x00000000fffff984 */ /* 0x000fe20000000800 */
[----:B------:R-:W-:Y:S01]  /*4e70*/  @!PT LDS RZ, [RZ] ;  /* 0x00000000fffff984 */ /* 0x000fe20000000800 */
[----:B------:R-:W-:Y:S01]  /*4e80*/  @!PT LDS RZ, [RZ] ;  /* 0x00000000fffff984 */ /* 0x000fe20000000800 */
[----:B------:R-:W-:Y:S01]  /*4e90*/  @!PT LDS RZ, [RZ] ;  /* 0x00000000fffff984 */ /* 0x000fe20000000800 */
[----:B------:R2:W-:Y:S06]  /*4ea0*/  MEMBAR.ALL.CTA ;  /* 0x0000000000007992 */ /* 0x0005ec0000008000 */
[----:B--2---:R-:W2:Y:S01]  /*4eb0*/  FENCE.VIEW.ASYNC.S ;  /* 0x00000000000073c6 */ /* 0x004ea20000000000 */
[----:B------:R-:W1:Y:S08]  /*4ec0*/  @!P1 LDC R12, c[0x0][0xb20] ;  /* 0x0002c800ff0c9b82 */ /* 0x000e700000000800 */
[----:B------:R-:W1:Y:S01]  /*4ed0*/  @!P1 LDC R7, c[0x0][0xb0c] ;  /* 0x0002c300ff079b82 */ /* 0x000e620000000800 */
[----:B--2---:R2:W-:Y:S01]  /*4ee0*/  SYNCS.ARRIVE.TRANS64.RED.A1T0 RZ, [R0+URZ], RZ ;  /* 0x000000ff00ff79a7 */ /* 0x0045e200081004ff */
[----:B---3--:R-:W-:Y:S04]  /*4ef0*/  LOP3.LUT P4, RZ, R18, 0x1, RZ, 0xc0, !PT ;  /* 0x0000000112ff7812 */ /* 0x008fe8000788c0ff */
[----:B------:R-:W-:Y:S09]  /*4f00*/  P2R R101, PR, RZ, 0x10 ;  /* 0x00000010ff657803 */ /* 0x000ff20000000000 */
[----:B------:R-:W-:Y:S02]  /*4f10*/  @P4 MOV R44, R16 ;  /* 0x00000010002c4202 */ /* 0x000fe40000000f00 */
[----:B------:R-:W-:Y:S01]  /*4f20*/  @P4 LOP3.LUT R43, R17, 0xffff, RZ, 0xc0, !PT ;  /* 0x0000ffff112b4812 */ /* 0x000fe200078ec0ff */
[----:B--2-4-:R-:W-:Y:S06]  /*4f30*/  @!P0 BRA `(.L_x_85) ;  /* 0x0000000000a48947 */ /* 0x014fec0003800000 */
[----:B------:R-:W-:Y:S01]  /*4f40*/  IMAD.HI.U32 R0, R90, R39, RZ ;  /* 0x000000275a007227 */ /* 0x000fe200078e00ff */
[----:B------:R-:W-:Y:S02]  /*4f50*/  ISETP.NE.AND P0, PT, R38, 0x1, PT ;  /* 0x000000012600780c */ /* 0x000fe40003f05270 */
[----:B------:R-:W-:Y:S01]  /*4f60*/  ISETP.NE.AND P2, PT, R40, 0x1, PT ;  /* 0x000000012800780c */ /* 0x000fe20003f45270 */
[----:B------:R-:W-:Y:S01]  /*4f70*/  IMAD.HI.U32 R4, R91, R84, RZ ;  /* 0x000000545b047227 */ /* 0x000fe200078e00ff */
[----:B------:R-:W-:Y:S02]  /*4f80*/  SHF.R.U32.HI R0, RZ, R89, R0 ;  /* 0x00000059ff007219 */ /* 0x000fe40000011600 */
[----:B------:R-:W-:Y:S01]  /*4f90*/  ISETP.NE.AND P3, PT, R42, 0x1, PT ;  /* 0x000000012a00780c */ /* 0x000fe20003f65270 */
[----:B------:R-:W-:Y:S01]  /*4fa0*/  IMAD.HI.U32 R6, R43, R39, RZ ;  /* 0x000000272b067227 */ /* 0x000fe200078e00ff */
[-C--:B------:R-:W-:Y:S02]  /*4fb0*/  SHF.R.U32.HI R4, RZ, R85.reuse, R4 ;  /* 0x00000055ff047219 */ /* 0x080fe40000011604 */
[----:B------:R-:W-:Y:S01]  /*4fc0*/  SEL R0, R90, R0, !P0 ;  /* 0x000000005a007207 */ /* 0x000fe20004000000 */
[----:B------:R-:W-:Y:S01]  /*4fd0*/  IMAD.HI.U32 R5, R44, R84, RZ ;  /* 0x000000542c057227 */ /* 0x000fe200078e00ff */
[----:B------:R-:W-:Y:S03]  /*4fe0*/  SEL R4, R91, R4, !P3 ;  /* 0x000000045b047207 */ /* 0x000fe60005800000 */
[-C--:B------:R-:W-:Y:S01]  /*4ff0*/  IMAD.HI.U32 R3, R0, R36.reuse, RZ ;  /* 0x0000002400037227 */ /* 0x080fe200078e00ff */
[----:B------:R-:W-:Y:S03]  /*5000*/  SHF.R.U32.HI R5, RZ, R85, R5 ;  /* 0x00000055ff057219 */ /* 0x000fe60000011605 */
[----:B------:R-:W-:Y:S01]  /*5010*/  IMAD.HI.U32 R2, R4, R36, RZ ;  /* 0x0000002404027227 */ /* 0x000fe200078e00ff */
[----:B------:R-:W-:Y:S02]  /*5020*/  @P2 SHF.R.U32.HI R0, RZ, R37, R3 ;  /* 0x00000025ff002219 */ /* 0x000fe40000011603 */
[----:B------:R-:W-:Y:S02]  /*5030*/  SHF.R.U32.HI R3, RZ, R89, R6 ;  /* 0x00000059ff037219 */ /* 0x000fe40000011606 */
[----:B------:R-:W-:Y:S01]  /*5040*/  @P2 SHF.R.U32.HI R4, RZ, R37, R2 ;  /* 0x00000025ff042219 */ /* 0x000fe20000011602 */
[----:B------:R-:W-:Y:S01]  /*5050*/  IMAD R0, R40, R0, RZ ;  /* 0x0000000028007224 */ /* 0x000fe200078e02ff */
[----:B------:R-:W-:Y:S02]  /*5060*/  SEL R3, R43, R3, !P0 ;  /* 0x000000032b037207 */ /* 0x000fe40004000000 */
[----:B------:R-:W-:Y:S01]  /*5070*/  SEL R2, R44, R5, !P3 ;  /* 0x000000052c027207 */ /* 0x000fe20005800000 */
[----:B------:R-:W-:Y:S01]  /*5080*/  IMAD R5, R40, R4, RZ ;  /* 0x0000000428057224 */ /* 0x000fe200078e02ff */
[C---:B------:R-:W-:Y:S01]  /*5090*/  ISETP.GE.AND P0, PT, R3.reuse, R0, PT ;  /* 0x000000000300720c */ /* 0x040fe20003f06270 */
[C---:B------:R-:W-:Y:S03]  /*50a0*/  IMAD.HI.U32 R0, R3.reuse, R36, RZ ;  /* 0x0000002403007227 */ /* 0x040fe600078e00ff */
[C---:B------:R-:W-:Y:S02]  /*50b0*/  ISETP.GE.OR P0, PT, R2.reuse, R5, P0 ;  /* 0x000000050200720c */ /* 0x040fe40000706670 */
[----:B------:R-:W-:Y:S04]  /*50c0*/  SHF.R.U32.HI R0, RZ, R37, R0 ;  /* 0x00000025ff007219 */ /* 0x000fe80000011600 */
[C---:B------:R-:W-:Y:S05]  /*50d0*/  SEL R6, R3.reuse, R0, !P2 ;  /* 0x0000000003067207 */ /* 0x040fea0005000000 */
        /* <DEDUP_REMOVED lines=14> */
[----:B------:R-:W-:Y:S07]  /*51c0*/  IMAD R43, R3, R38, R43 ;  /* 0x00000026032b7224 */ /* 0x000fee00078e022b */
.L_x_85:
[----:B-1----:R-:W-:Y:S01]  /*51d0*/  @!P1 ISETP.NE.AND P0, PT, R8, 0x1, PT ;  /* 0x000000010800980c */ /* 0x002fe20003f05270 */
[----:B------:R-:W-:Y:S01]  /*51e0*/  @!P1 IMAD.HI.U32 R0, R44, R10, RZ ;  /* 0x0000000a2c009227 */ /* 0x000fe200078e00ff */
[----:B------:R-:W-:Y:S01]  /*51f0*/  @!P1 ISETP.NE.AND P2, PT, R7, 0x1, PT ;  /* 0x000000010700980c */ /* 0x000fe20003f45270 */
[----:B------:R-:W-:Y:S01]  /*5200*/  ULOP3.LUT UP0, URZ, UR52, 0x1b0, URZ, 0xc0, !UPT ;  /* 0x000001b034ff7892 */ /* 0x000fe2000f80c0ff */
[----:B------:R-:W-:Y:S01]  /*5210*/  R2UR UR42, R15 ;  /* 0x000000000f2a72ca */ /* 0x000fe200000e0000 */
[----:B------:R-:W-:Y:S01]  /*5220*/  @!P1 IMAD.HI.U32 R2, R43, R9, RZ ;  /* 0x000000092b029227 */ /* 0x000fe200078e00ff */
[----:B------:R-:W-:Y:S02]  /*5230*/  @!P1 SHF.R.U32.HI R0, RZ, R11, R0 ;  /* 0x0000000bff009219 */ /* 0x000fe40000011600 */
[----:B------:R-:W-:Y:S01]  /*5240*/  R2UR UR41, R14 ;  /* 0x000000000e2972ca */ /* 0x000fe200000e0000 */
[----:B------:R-:W-:Y:S01]  /*5250*/  VIADD R103, R103, 0x1 ;  /* 0x0000000167677836 */ /* 0x000fe20000000000 */
[----:B------:R-:W-:Y:S02]  /*5260*/  @!P1 SHF.R.U32.HI R2, RZ, R12, R2 ;  /* 0x0000000cff029219 */ /* 0x000fe40000011602 */
[----:B------:R-:W-:Y:S02]  /*5270*/  @!P1 SEL R3, R44, R0, !P2 ;  /* 0x000000002c039207 */ /* 0x000fe40005000000 */
[----:B------:R-:W-:Y:S02]  /*5280*/  @!P1 SEL R2, R43, R2, !P0 ;  /* 0x000000022b029207 */ /* 0x000fe40004000000 */
[----:B------:R-:W-:Y:S01]  /*5290*/  @P4 SHF.R.U32.HI R95, RZ, 0x10, R17 ;  /* 0x00000010ff5f4819 */ /* 0x000fe20000011611 */
[----:B------:R-:W-:Y:S02]  /*52a0*/  USHF.L.U32 UR42, UR42, 0x7, URZ ;  /* 0x000000072a2a7899 */ /* 0x000fe400080006ff */
[----:B------:R-:W-:Y:S02]  /*52b0*/  @!P1 IMAD.IADD R0, R2, 0x1, -R3 ;  /* 0x0000000102009824 */ /* 0x000fe400078e0a03 */
[----:B------:R-:W-:Y:S01]  /*52c0*/  @!P1 IMAD.IADD R2, R3, 0x1, -R2 ;  /* 0x0000000103029824 */ /* 0x000fe200078e0a02 */
[----:B------:R-:W-:Y:S01]  /*52d0*/  USHF.L.U32 UR41, UR41, 0x6, URZ ;  /* 0x0000000629297899 */ /* 0x000fe200080006ff */
[----:B------:R-:W-:Y:S02]  /*52e0*/  @!P1 IMAD R44, R0, R7, R44 ;  /* 0x00000007002c9224 */ /* 0x000fe400078e022c */
[----:B------:R-:W-:Y:S01]  /*52f0*/  @!P1 IMAD R43, R2, R8, R43 ;  /* 0x00000008022b9224 */ /* 0x000fe200078e022b */
[----:B------:R-:W-:Y:S08]  /*5300*/  BRA.U !UP0, `(.L_x_86) ;  /* 0x00000001087c7547 */ /* 0x000ff0000b800000 */
[----:B------:R-:W1:Y:S01]  /*5310*/  LDCU.64 UR8, c[0x4][0x80] ;  /* 0x01001000ff0877ac */ /* 0x000e620008000a00 */
[----:B------:R-:W-:Y:S01]  /*5320*/  MOV R2, 0x0 ;  /* 0x0000000000027802 */ /* 0x000fe20000000f00 */
[----:B------:R-:W-:Y:S02]  /*5330*/  HFMA2 R12, -RZ, RZ, 0, 5.9604644775390625e-08 ;  /* 0x00000001ff0c7431 */ /* 0x000fe400000001ff */
[----:B------:R-:W-:Y:S01]  /*5340*/  IMAD.MOV.U32 R8, RZ, RZ, 0x70 ;  /* 0x00000070ff087424 */ /* 0x000fe200078e00ff */
[----:B------:R2:W3:Y:S01]  /*5350*/  LDC.64 R14, c[0x4][R2] ;  /* 0x01000000020e7b82 */ /* 0x0004e20000000a00 */
[----:B------:R-:W4:Y:S01]  /*5360*/  LDCU.64 UR6, c[0x4][0x88] ;  /* 0x01001100ff0677ac */ /* 0x000f220008000a00 */
[----:B------:R-:W-:Y:S01]  /*5370*/  IMAD.MOV.U32 R13, RZ, RZ, RZ ;  /* 0x000000ffff0d7224 */ /* 0x000fe200078e00ff */
[----:B------:R-:W2:Y:S01]  /*5380*/  LDCU.64 UR4, c[0x4][0x8] ;  /* 0x01000100ff0477ac */ /* 0x000ea20008000a00 */
[----:B-1----:R-:W-:Y:S01]  /*5390*/  MOV R5, UR9 ;  /* 0x0000000900057c02 */ /* 0x002fe20008000f00 */
[----:B------:R-:W-:Y:S01]  /*53a0*/  IMAD.U32 R4, RZ, RZ, UR8 ;  /* 0x00000008ff047e24 */ /* 0x000fe2000f8e00ff */
[----:B----4-:R-:W-:Y:S01]  /*53b0*/  MOV R7, UR7 ;  /* 0x0000000700077c02 */ /* 0x010fe20008000f00 */
[----:B------:R-:W-:Y:S01]  /*53c0*/  IMAD.U32 R6, RZ, RZ, UR6 ;  /* 0x00000006ff067e24 */ /* 0x000fe2000f8e00ff */
[----:B--2---:R-:W-:Y:S01]  /*53d0*/  MOV R11, UR5 ;  /* 0x00000005000b7c02 */ /* 0x004fe20008000f00 */
[----:B------:R-:W-:Y:S02]  /*53e0*/  IMAD.U32 R10, RZ, RZ, UR4 ;  /* 0x00000004ff0a7e24 */ /* 0x000fe4000f8e00ff */
[----:B------:R-:W-:Y:S07]  /*53f0*/  LEPC R20, `(.L_x_87) ;  /* 0x000000001014794e */ /* 0x000fee0000000000 */
[----:B---3-5:R-:W-:Y:S05]  /*5400*/  CALL.ABS.NOINC R14 ;  /* 0x000000000e007343 */ /* 0x028fea0003c00000 */
.L_x_87:
[----:B------:R-:W1:Y:S01]  /*5410*/  LDCU.64 UR8, c[0x4][0x80] ;  /* 0x01001000ff0877ac */ /* 0x000e620008000a00 */
[----:B------:R-:W2:Y:S01]  /*5420*/  LDC.64 R2, c[0x4][R2] ;  /* 0x0100000002027b82 */ /* 0x000ea20000000a00 */
[----:B------:R-:W-:Y:S02]  /*5430*/  HFMA2 R12, -RZ, RZ, 0, 5.9604644775390625e-08 ;  /* 0x00000001ff0c7431 */ /* 0x000fe400000001ff */
[----:B------:R-:W-:Y:S02]  /*5440*/  IMAD.MOV.U32 R8, RZ, RZ, 0x70 ;  /* 0x00000070ff087424 */ /* 0x000fe400078e00ff */
[----:B------:R-:W-:Y:S01]  /*5450*/  IMAD.MOV.U32 R13, RZ, RZ, RZ ;  /* 0x000000ffff0d7224 */ /* 0x000fe200078e00ff */
[----:B------:R-:W3:Y:S01]  /*5460*/  LDCU.64 UR6, c[0x4][0x88] ;  /* 0x01001100ff0677ac */ /* 0x000ee20008000a00 */
[----:B------:R-:W4:Y:S01]  /*5470*/  LDCU.64 UR4, c[0x4][0x8] ;  /* 0x01000100ff0477ac */ /* 0x000f220008000a00 */
[----:B-1----:R-:W-:Y:S02]  /*5480*/  MOV R4, UR8 ;  /* 0x0000000800047c02 */ /* 0x002fe40008000f00 */
[----:B------:R-:W-:Y:S02]  /*5490*/  MOV R5, UR9 ;  /* 0x0000000900057c02 */ /* 0x000fe40008000f00 */
[----:B---3--:R-:W-:Y:S01]  /*54a0*/  MOV R7, UR7 ;  /* 0x0000000700077c02 */ /* 0x008fe20008000f00 */
[----:B------:R-:W-:Y:S01]  /*54b0*/  IMAD.U32 R6, RZ, RZ, UR6 ;  /* 0x00000006ff067e24 */ /* 0x000fe2000f8e00ff */
[----:B----4-:R-:W-:Y:S01]  /*54c0*/  MOV R11, UR5 ;  /* 0x00000005000b7c02 */ /* 0x010fe20008000f00 */
[----:B------:R-:W-:Y:S02]  /*54d0*/  IMAD.U32 R10, RZ, RZ, UR4 ;  /* 0x00000004ff0a7e24 */ /* 0x000fe4000f8e00ff */
[----:B------:R-:W-:Y:S07]  /*54e0*/  LEPC R20, `(.L_x_86) ;  /* 0x000000001014794e */ /* 0x000fee0000000000 */
[----:B--2---:R-:W-:Y:S05]  /*54f0*/  CALL.ABS.NOINC R2 ;  /* 0x0000000002007343 */ /* 0x004fea0003c00000 */
.L_x_86:
[----:B------:R-:W-:Y:S01]  /*5500*/  ISETP.NE.U32.AND P4, PT, R82, RZ, PT ;  /* 0x000000ff5200720c */ /* 0x000fe20003f85070 */
[----:B------:R-:W-:Y:S01]  /*5510*/  UISETP.NE.AND UP2, UPT, UR53, URZ, UPT ;  /* 0x000000ff3500728c */ /* 0x000fe2000bf45270 */
[----:B------:R-:W-:Y:S01]  /*5520*/  ISETP.NE.U32.AND P2, PT, RZ, UR38, PT ;  /* 0x00000026ff007c0c */ /* 0x000fe2000bf45070 */
[----:B------:R-:W-:Y:S01]  /*5530*/  UISETP.NE.U32.AND UP1, UPT, UR44, URZ, UPT ;  /* 0x000000ff2c00728c */ /* 0x000fe2000bf25070 */
[----:B------:R-:W-:Y:S01]  /*5540*/  ISETP.NE.AND.EX P4, PT, R83, RZ, PT, P4 ;  /* 0x000000ff5300720c */ /* 0x000fe20003f85340 */
[----:B------:R-:W-:Y:S01]  /*5550*/  UPLOP3.LUT UP0, UPT, UPT, UPT, UPT, 0x40, 0x4 ;  /* 0x000000000004789c */ /* 0x000fe20003f0e870 */
[----:B------:R-:W-:Y:S01]  /*5560*/  ISETP.NE.AND.EX P2, PT, RZ, UR39, PT, P2 ;  /* 0x00000027ff007c0c */ /* 0x000fe2000bf45320 */
[----:B------:R-:W-:Y:S01]  /*5570*/  UISETP.NE.AND.EX UP1, UPT, UR45, URZ, UPT, UP1 ;  /* 0x000000ff2d00728c */ /* 0x000fe2000bf25310 */
[----:B------:R-:W-:Y:S04]  /*5580*/  PLOP3.LUT P1, PT, PT, PT, UP2, 0x80, 0x8 ;  /* 0x000000000008781c */ /* 0x000fe80003f2f028 */
[----:B------:R-:W-:Y:S06]  /*5590*/  @UP2 UPLOP3.LUT UP0, UPT, UPT, UPT, UP1, 0x80, 0x8 ;  /* 0x000000000008289c */ /* 0x000fec0003f0f010 */
[----:B------:R-:W-:Y:S01]  /*55a0*/  PLOP3.LUT P0, PT, PT, PT, UP0, 0x80, 0x8 ;  /* 0x000000000008781c */ /* 0x000fe20003f0f008 */
[----:B------:R-:W-:Y:S01]  /*55b0*/  @!UPT UIADD3 URZ, UPT, UPT, URZ, URZ, URZ ;  /* 0x000000fffffff290 */ /* 0x000fe2000fffe0ff */
[----:B------:R-:W-:Y:S11]  /*55c0*/  BRA.U !UP1, `(.L_x_88) ;  /* 0x0000000109387547 */ /* 0x000ff6000b800000 */
[----:B------:R-:W-:Y:S01]  /*55d0*/  UISETP.NE.U32.AND UP0, UPT, UR38, URZ, UPT ;  /* 0x000000ff2600728c */ /* 0x000fe2000bf05070 */
[----:B------:R-:W-:Y:S02]  /*55e0*/  HFMA2 R0, -RZ, RZ, 0, 5.9604644775390625e-08 ;  /* 0x00000001ff007431 */ /* 0x000fe400000001ff */
[----:B------:R-:W-:Y:S01]  /*55f0*/  IMAD.MOV.U32 R88, RZ, RZ, 0x1 ;  /* 0x00000001ff587424 */ /* 0x000fe200078e00ff */
[----:B------:R-:W-:Y:S06]  /*5600*/  UISETP.NE.AND.EX UP0, UPT, UR39, URZ, UPT, UP0 ;  /* 0x000000ff2700728c */ /* 0x000fec000bf05300 */
[----:B------:R-:W-:Y:S05]  /*5610*/  PLOP3.LUT P3, PT, PT, PT, UP0, 0x80, 0x8 ;  /* 0x000000000008781c */ /* 0x000fea0003f6f008 */
[----:B------:R-:W1:Y:S01]  /*5620*/  @UP0 LDCU.64 UR6, c[0x0][0x888] ;  /* 0x00011100ff0607ac */ /* 0x000e620008000a00 */
[----:B------:R-:W-:Y:S07]  /*5630*/  @UP0 UIMAD UR4, UR36, UR44, URZ ;  /* 0x0000002c240402a4 */ /* 0x000fee000f8e02ff */
[----:B------:R-:W-:Y:S01]  /*5640*/  @!P3 PRMT R88, R0, 0x7610, R88 ;  /* 0x000076100058b816 */ /* 0x000fe20000000058 */
[----:B-1----:R-:W-:Y:S03]  /*5650*/  @UP0 UIMAD.WIDE UR6, UR4, 0x4, UR6 ;  /* 0x00000004040608a5 */ /* 0x002fe6000f8e0206 */
[----:B------:R-:W1:Y:S03]  /*5660*/  @!UP0 LDCU UR4, c[0x0][0x880] ;  /* 0x00011000ff0487ac */ /* 0x000e660008000800 */
[----:B------:R-:W-:Y:S01]  /*5670*/  IMAD.U32 R2, RZ, RZ, UR6 ;  /* 0x00000006ff027e24 */ /* 0x000fe2000f8e00ff */
[----:B------:R-:W-:Y:S05]  /*5680*/  MOV R3, UR7 ;  /* 0x0000000700037c02 */ /* 0x000fea0008000f00 */
[----:B-----5:R2:W5:Y:S02]  /*5690*/  @P3 LDG.E R49, desc[UR46][R2.64] ;  /* 0x0000002e02313981 */ /* 0x020564000c1e1900 */
[----:B-12---:R-:W-:Y:S02]  /*56a0*/  @!P3 IMAD.U32 R49, RZ, RZ, UR4 ;  /* 0x00000004ff31be24 */ /* 0x006fe4000f8e00ff */
.L_x_88:
[----:B------:R-:W-:Y:S05]  /*56b0*/  @!P4 BRA `(.L_x_89) ;  /* 0x000000000020c947 */ /* 0x000fea0003800000 */
[----:B------:R-:W-:Y:S04]  /*56c0*/  ISETP.NE.U32.AND P3, PT, R80, RZ, PT ;  /* 0x000000ff5000720c */ /* 0x000fe80003f65070 */
[----:B------:R-:W-:Y:S11]  /*56d0*/  ISETP.NE.AND.EX P3, PT, R81, RZ, PT, P3 ;  /* 0x000000ff5100720c */ /* 0x000ff60003f65330 */
[----:B------:R-:W-:Y:S02]  /*56e0*/  @!UPT UIADD3 URZ, UPT, UPT, URZ, URZ, URZ ;  /* 0x000000fffffff290 */ /* 0x000fe4000fffe0ff */
[----:B------:R-:W1:Y:S01]  /*56f0*/  @P3 LDC.64 R2, c[0x0][0x8a8] ;  /* 0x00022a00ff023b82 */ /* 0x000e620000000a00 */
[----:B------:R-:W-:Y:S04]  /*5700*/  @P3 IMAD R0, R82, UR36, RZ ;  /* 0x0000002452003c24 */ /* 0x000fe8000f8e02ff */
[----:B-1----:R-:W-:Y:S05]  /*5710*/  @P3 IMAD.WIDE R2, R0, 0x4, R2 ;  /* 0x0000000400023825 */ /* 0x002fea00078e0202 */
[----:B-----5:R1:W5:Y:S02]  /*5720*/  @P3 LDG.E R47, desc[UR46][R2.64] ;  /* 0x0000002e022f3981 */ /* 0x020364000c1e1900 */
[----:B-1----:R-:W2:Y:S02]  /*5730*/  @!P3 LDC R47, c[0x0][0x8a0] ;  /* 0x00022800ff2fbb82 */ /* 0x002ea40000000800 */
.L_x_89:
[----:B-----5:R-:W-:Y:S01]  /*5740*/  FSETP.NEU.AND P3, PT, R49, RZ, PT ;  /* 0x000000ff3100720b */ /* 0x020fe20003f6d000 */
[----:B------:R-:W-:Y:S01]  /*5750*/  ULOP3.LUT UR4, UR51, 0x1, URZ, 0x3c, !UPT ;  /* 0x0000000133047892 */ /* 0x000fe2000f8e3cff */
[----:B------:R-:W-:Y:S01]  /*5760*/  SEL R4, RZ, 0xffffffff, P2 ;  /* 0xffffffffff047807 */ /* 0x000fe20001000000 */
[----:B------:R-:W-:Y:S01]  /*5770*/  IMAD.U32 R72, RZ, RZ, UR56 ;  /* 0x00000038ff487e24 */ /* 0x000fe2000f8e00ff */
[----:B------:R-:W-:Y:S01]  /*5780*/  @P1 LOP3.LUT P2, RZ, R88, 0xff, RZ, 0xc0, !PT ;  /* 0x000000ff58ff1812 */ /* 0x000fe2000784c0ff */
[----:B------:R-:W-:Y:S01]  /*5790*/  IMAD.SHL.U32 R106, R94, 0x10, RZ ;  /* 0x000000105e6a7824 */ /* 0x000fe200078e00ff */
[----:B------:R-:W-:Y:S01]  /*57a0*/  @P1 SEL R0, RZ, 0xffffffff, P3 ;  /* 0xffffffffff001807 */ /* 0x000fe20001800000 */
[----:B------:R-:W-:Y:S01]  /*57b0*/  IMAD.U32 R107, RZ, RZ, UR4 ;  /* 0x00000004ff6b7e24 */ /* 0x000fe2000f8e00ff */
[----:B------:R-:W-:Y:S01]  /*57c0*/  LEA R73, R45, UR48, 0x3 ;  /* 0x000000302d497c11 */ /* 0x000fe2000f8e18ff */
[----:B------:R-:W-:Y:S01]  /*57d0*/  IMAD.SHL.U32 R72, R72, 0x2000, RZ ;  /* 0x0000200048487824 */ /* 0x000fe200078e00ff */
[----:B------:R-:W-:Y:S01]  /*57e0*/  @P0 SEL R0, R4, R0, !P2 ;  /* 0x0000000004000207 */ /* 0x000fe20005000000 */
[----:B------:R-:W-:Y:S01]  /*57f0*/  IMAD.SHL.U32 R105, R93, 0x10, RZ ;  /* 0x000000105d697824 */ /* 0x000fe200078e00ff */
[----:B------:R-:W-:Y:S01]  /*5800*/  PLOP3.LUT P2, PT, PT, PT, UP1, 0x80, 0x8 ;  /* 0x000000000008781c */ /* 0x000fe20003f4f018 */
[----:B------:R-:W-:Y:S01]  /*5810*/  IMAD.IADD R67, R99, 0x1, R72 ;  /* 0x0000000163437824 */ /* 0x000fe200078e0248 */
[----:B------:R-:W-:Y:S01]  /*5820*/  @P1 LOP3.LUT R0, R0, 0x1, RZ, 0xc0, !PT ;  /* 0x0000000100001812 */ /* 0x000fe200078ec0ff */
[----:B------:R-:W-:Y:S01]  /*5830*/  BSSY B1, `(.L_x_90) ;  /* 0x0000039000017945 */ /* 0x000fe20003800000 */
[----:B------:R-:W-:Y:S01]  /*5840*/  LOP3.LUT P4, R102, R88, 0xff, RZ, 0xc0, !PT ;  /* 0x000000ff58667812 */ /* 0x000fe2000788c0ff */
[----:B------:R-:W-:Y:S01]  /*5850*/  IMAD.IADD R66, R67, 0x1, R106 ;  /* 0x0000000143427824 */ /* 0x000fe200078e026a */
[----:B------:R-:W-:Y:S01]  /*5860*/  ISETP.NE.U32.OR P5, PT, R0, 0x1, !P1 ;  /* 0x000000010000780c */ /* 0x000fe20004fa5470 */
[----:B------:R-:W-:Y:S01]  /*5870*/  IMAD.U32 R0, RZ, RZ, UR56 ;  /* 0x00000038ff007e24 */ /* 0x000fe2000f8e00ff */
[----:B------:R-:W-:Y:S01]  /*5880*/  SEL R3, RZ, 0xffffffff, P3 ;  /* 0xffffffffff037807 */ /* 0x000fe20001800000 */
[----:B------:R-:W-:Y:S01]  /*5890*/  IMAD.MOV.U32 R75, RZ, RZ, 0x1 ;  /* 0x00000001ff4b7424 */ /* 0x000fe200078e00ff */
[----:B------:R-:W-:Y:S01]  /*58a0*/  P2R R104, PR, RZ, 0x20 ;  /* 0x00000020ff687803 */ /* 0x000fe20000000000 */
[----:B------:R-:W-:Y:S01]  /*58b0*/  IMAD R48, R45, 0x40, R46 ;  /* 0x000000402d307824 */ /* 0x000fe200078e022e */
[----:B------:R-:W-:Y:S01]  /*58c0*/  LEA R0, R0, UR48, 0x3 ;  /* 0x0000003000007c11 */ /* 0x000fe2000f8e18ff */
[----:B------:R-:W-:Y:S01]  /*58d0*/  IMAD.U32 R74, RZ, RZ, UR56 ;  /* 0x00000038ff4a7e24 */ /* 0x000fe2000f8e00ff */
[----:B------:R-:W-:Y:S02]  /*58e0*/  @P2 SEL R3, R4, R3, !P4 ;  /* 0x0000000304032207 */ /* 0x000fe40006000000 */
[----:B------:R-:W-:Y:S02]  /*58f0*/  CS2R R78, SRZ ;  /* 0x00000000004e7805 */ /* 0x000fe4000001ff00 */
[----:B------:R-:W-:Y:S02]  /*5900*/  CS2R R76, SRZ ;  /* 0x00000000004c7805 */ /* 0x000fe4000001ff00 */
[----:B------:R-:W-:Y:S02]  /*5910*/  CS2R R70, SRZ ;  /* 0x0000000000467805 */ /* 0x000fe4000001ff00 */
[----:B------:R-:W-:Y:S02]  /*5920*/  LOP3.LUT R3, R3, 0x1, RZ, 0xc0, !PT ;  /* 0x0000000103037812 */ /* 0x000fe400078ec0ff */
[----:B------:R-:W-:Y:S02]  /*5930*/  CS2R R68, SRZ ;  /* 0x0000000000447805 */ /* 0x000fe4000001ff00 */
[----:B------:R-:W-:Y:S02]  /*5940*/  @P5 SHF.L.U32 R2, R107, 0x1f, RZ ;  /* 0x0000001f6b025819 */ /* 0x000fe400000006ff */
[----:B------:R-:W-:Y:S02]  /*5950*/  CS2R R62, SRZ ;  /* 0x00000000003e7805 */ /* 0x000fe4000001ff00 */
[----:B------:R-:W-:Y:S02]  /*5960*/  ISETP.NE.U32.AND P2, PT, R3, 0x1, PT ;  /* 0x000000010300780c */ /* 0x000fe40003f45070 */
[----:B------:R-:W-:Y:S01]  /*5970*/  CS2R R60, SRZ ;  /* 0x00000000003c7805 */ /* 0x000fe2000001ff00 */
[----:B------:R1:W3:Y:S01]  /*5980*/  @P5 SYNCS.PHASECHK.TRANS64.TRYWAIT P1, [R0+URZ+0x80], R2 ;  /* 0x00008002000055a7 */ /* 0x0002e200080211ff */
[----:B------:R-:W-:Y:S02]  /*5990*/  CS2R R58, SRZ ;  /* 0x00000000003a7805 */ /* 0x000fe4000001ff00 */
[----:B------:R-:W-:Y:S02]  /*59a0*/  P2R R108, PR, RZ, 0x4 ;  /* 0x00000004ff6c7803 */ /* 0x000fe40000000000 */
[----:B------:R-:W-:Y:S01]  /*59b0*/  CS2R R56, SRZ ;  /* 0x0000000000387805 */ /* 0x000fe2000001ff00 */
[----:B------:R-:W-:Y:S02]  /*59c0*/  IMAD.IADD R65, R67, 0x1, R105 ;  /* 0x0000000143417824 */ /* 0x000fe400078e0269 */
[----:B------:R-:W-:Y:S01]  /*59d0*/  IMAD.IADD R64, R98, 0x1, R66 ;  /* 0x0000000162407824 */ /* 0x000fe200078e0242 */
[----:B-1----:R-:W-:Y:S04]  /*59e0*/  SHF.L.U32 R2, R97, 0x1f, RZ ;  /* 0x0000001f61027819 */ /* 0x002fe800000006ff */
[----:B------:R1:W4:Y:S01]  /*59f0*/  SYNCS.PHASECHK.TRANS64.TRYWAIT P0, [R73+URZ+0xe0], R2 ;  /* 0x0000e002490075a7 */ /* 0x00032200080011ff */
[----:B---3--:R-:W-:Y:S01]  /*5a00*/  @P5 SEL R75, RZ, 0x1, !P1 ;  /* 0x00000001ff4b5807 */ /* 0x008fe20004800000 */
[----:B-1----:R-:W-:Y:S06]  /*5a10*/  @!P5 BRA `(.L_x_91) ;  /* 0x000000000068d947 */ /* 0x002fec0003800000 */
[----:B------:R-:W-:Y:S01]  /*5a20*/  ISETP.NE.AND P1, PT, R75, RZ, PT ;  /* 0x000000ff4b00720c */ /* 0x000fe20003f25270 */
[----:B------:R-:W-:Y:S01]  /*5a30*/  BSSY B0, `(.L_x_92) ;  /* 0x000000d000007945 */ /* 0x000fe20003800000 */
[----:B------:R-:W-:Y:S02]  /*5a40*/  CS2R R58, SRZ ;  /* 0x00000000003a7805 */ /* 0x000fe4000001ff00 */
[----:B------:R-:W-:Y:S02]  /*5a50*/  CS2R R56, SRZ ;  /* 0x0000000000387805 */ /* 0x000fe4000001ff00 */
[----:B------:R-:W-:Y:S02]  /*5a60*/  CS2R R62, SRZ ;  /* 0x00000000003e7805 */ /* 0x000fe4000001ff00 */
[----:B------:R-:W-:Y:S02]  /*5a70*/  CS2R R60, SRZ ;  /* 0x00000000003c7805 */ /* 0x000fe4000001ff00 */
[----:B------:R-:W-:Y:S02]  /*5a80*/  CS2R R70, SRZ ;  /* 0x0000000000467805 */ /* 0x000fe4000001ff00 */
[----:B------:R-:W-:Y:S02]  /*5a90*/  CS2R R68, SRZ ;  /* 0x0000000000447805 */ /* 0x000fe4000001ff00 */
[----:B------:R-:W-:Y:S02]  /*5aa0*/  CS2R R78, SRZ ;  /* 0x00000000004e7805 */ /* 0x000fe4000001ff00 */
[----:B------:R-:W-:Y:S01]  /*5ab0*/  CS2R R76, SRZ ;  /* 0x00000000004c7805 */ /* 0x000fe2000001ff00 */
[----:B------:R-:W-:Y:S06]  /*5ac0*/  @P1 BRA `(.L_x_93) ;  /* 0x00000000000c1947 */ /* 0x000fec0003800000 */
[----:B------:R-:W-:Y:S04]  /*5ad0*/  SHF.L.U32 R3, R107, 0x1f, RZ ;  /* 0x0000001f6b037819 */ /* 0x000fe800000006ff */
[----:B------:R-:W1:Y:S02]  /*5ae0*/  SYNCS.PHASECHK.TRANS64.TRYWAIT P1, [R0+URZ+0x80], R3 ;  /* 0x00008003000075a7 */ /* 0x000e6400080211ff */
[----:B-1----:R-:W-:Y:S05]  /*5af0*/  @!P1 BRA `(.L_x_94) ;  /* 0x0000002400a89947 */ /* 0x002fea0003800000 */
.L_x_93:
[----:B------:R-:W-:Y:S05]  /*5b00*/  BSYNC B0 ;  /* 0x0000000000007941 */ /* 0x000fea0003800000 */
.L_x_92:
[----:B------:R-:W-:Y:S01]  /*5b10*/  ISETP.NE.AND P1, PT, R108, RZ, PT ;  /* 0x000000ff6c00720c */ /* 0x000fe20003f25270 */
[----:B------:R-:W-:Y:S04]  /*5b20*/  UIADD3 UR5, UPT, UPT, UR56, 0x1, URZ ;  /* 0x0000000138057890 */ /* 0x000fe8000fffe0ff */
[----:B------:R-:W-:Y:S04]  /*5b30*/  UISETP.NE.AND UP0, UPT, UR5, 0x3, UPT ;  /* 0x000000030500788c */ /* 0x000fe8000bf05270 */
[----:B------:R-:W-:Y:S02]  /*5b40*/  USEL UR4, URZ, 0x1, UP0 ;  /* 0x00000001ff047887 */ /* 0x000fe40008000000 */
[----:B------:R-:W-:Y:S02]  /*5b50*/  USEL UR5, UR5, URZ, UP0 ;  /* 0x000000ff05057287 */ /* 0x000fe40008000000 */
[----:B------:R3:W1:Y:S02]  /*5b60*/  @P1 LDS.128 R56, [R67] ;  /* 0x0000000043381984 */ /* 0x0006640000000c00 */
[----:B------:R-:W-:Y:S02]  /*5b70*/  LOP3.LUT R107, R107, UR4, RZ, 0x3c, !PT ;  /* 0x000000046b6b7c12 */ /* 0x000fe4000f8e3cff */
[----:B------:R3:W1:Y:S01]  /*5b80*/  @P1 LDS.128 R60, [R66+0x10] ;  /* 0x00001000423c1984 */ /* 0x0006620000000c00 */
[----:B------:R-:W-:Y:S03]  /*5b90*/  IMAD.U32 R74, RZ, RZ, UR5 ;  /* 0x00000005ff4a7e24 */ /* 0x000fe6000f8e00ff */
[----:B------:R3:W1:Y:S04]  /*5ba0*/  @P1 LDS.128 R68, [R65+0x20] ;  /* 0x0000200041441984 */ /* 0x0006680000000c00 */
[----:B------:R3:W1:Y:S02]  /*5bb0*/  @P1 LDS.128 R76, [R64+0x10] ;  /* 0x00001000404c1984 */ /* 0x0006640000000c00 */
.L_x_91:
[----:B------:R-:W-:Y:S05]  /*5bc0*/  BSYNC B1 ;  /* 0x0000000000017941 */ /* 0x000fea0003800000 */
.L_x_90:
[----:B-1----:R-:W-:Y:S04]  /*5bd0*/  SHF.R.U32.HI R0, RZ, 0x15, R48 ;  /* 0x00000015ff007819 */ /* 0x002fe80000011630 */
[----:B------:R-:W-:Y:S01]  /*5be0*/  LOP3.LUT P1, RZ, R0, 0x3, R92, 0x48, !PT ;  /* 0x0000000300ff7812 */ /* 0x000fe2000782485c */
[----:B------:R-:W-:Y:S01]  /*5bf0*/  @!UPT UIADD3 URZ, UPT, UPT, URZ, URZ, URZ ;  /* 0x000000fffffff290 */ /* 0x000fe2000fffe0ff */
[----:B----4-:R-:W-:Y:S11]  /*5c00*/  @P0 BRA `(.L_x_95) ;  /* 0x0000000000080947 */ /* 0x010ff60003800000 */
[----:B------:R-:W1:Y:S02]  /*5c10*/  SYNCS.PHASECHK.TRANS64.TRYWAIT P0, [R73+URZ+0xe0], R2 ;  /* 0x0000e002490075a7 */ /* 0x000e6400080011ff */
[----:B-1----:R-:W-:Y:S05]  /*5c20*/  @!P0 BRA `(.L_x_96) ;  /* 0x0000002400708947 */ /* 0x002fea0003800000 */
.L_x_95:
[----:B------:R-:W-:Y:S05]  /*5c30*/  @!P1 BRA `(.L_x_97) ;  /* 0x0000000000409947 */ /* 0x000fea0003800000 */
[----:B------:R-:W4:Y:S01]  /*5c40*/  LDCU.64 UR8, c[0x4][0x70] ;  /* 0x01000e00ff0877ac */ /* 0x000f220008000a00 */
[----:B------:R-:W-:Y:S01]  /*5c50*/  MOV R3, 0x0 ;  /* 0x0000000000037802 */ /* 0x000fe20000000f00 */
[----:B------:R-:W-:Y:S02]  /*5c60*/  HFMA2 R12, -RZ, RZ, 0, 5.9604644775390625e-08 ;  /* 0x00000001ff0c7431 */ /* 0x000fe400000001ff */
[----:B------:R-:W-:Y:S02]  /*5c70*/  IMAD.MOV.U32 R8, RZ, RZ, 0x192 ;  /* 0x00000192ff087424 */ /* 0x000fe400078e00ff */
[----:B------:R-:W-:Y:S01]  /*5c80*/  IMAD.MOV.U32 R13, RZ, RZ, RZ ;  /* 0x000000ffff0d7224 */ /* 0x000fe200078e00ff */
[----:B------:R-:W5:Y:S01]  /*5c90*/  LDCU.64 UR6, c[0x4][0x78] ;  /* 0x01000f00ff0677ac */ /* 0x000f620008000a00 */
[----:B-1----:R-:W1:Y:S01]  /*5ca0*/  LDC.64 R2, c[0x4][R3] ;  /* 0x0100000003027b82 */ /* 0x002e620000000a00 */
[----:B------:R-:W2:Y:S01]  /*5cb0*/  LDCU.64 UR4, c[0x4][0x10] ;  /* 0x01000200ff0477ac */ /* 0x000ea20008000a00 */
[----:B----4-:R-:W-:Y:S01]  /*5cc0*/  MOV R5, UR9 ;  /* 0x0000000900057c02 */ /* 0x010fe20008000f00 */
[----:B------:R-:W-:Y:S01]  /*5cd0*/  IMAD.U32 R4, RZ, RZ, UR8 ;  /* 0x00000008ff047e24 */ /* 0x000fe2000f8e00ff */
[----:B-----5:R-:W-:Y:S01]  /*5ce0*/  MOV R7, UR7 ;  /* 0x0000000700077c02 */ /* 0x020fe20008000f00 */
[----:B------:R-:W-:Y:S01]  /*5cf0*/  IMAD.U32 R6, RZ, RZ, UR6 ;  /* 0x00000006ff067e24 */ /* 0x000fe2000f8e00ff */
[----:B--2---:R-:W-:Y:S01]  /*5d00*/  MOV R11, UR5 ;  /* 0x00000005000b7c02 */ /* 0x004fe20008000f00 */
[----:B------:R-:W-:Y:S02]  /*5d10*/  IMAD.U32 R10, RZ, RZ, UR4 ;  /* 0x00000004ff0a7e24 */ /* 0x000fe4000f8e00ff */
[----:B------:R-:W-:Y:S07]  /*5d20*/  LEPC R20, `(.L_x_97) ;  /* 0x000000001014794e */ /* 0x000fee0000000000 */
[----:B-1-3--:R-:W-:Y:S05]  /*5d30*/  CALL.ABS.NOINC R2 ;  /* 0x0000000002007343 */ /* 0x00afea0003c00000 */
.L_x_97:
[----:B------:R-:W-:Y:S01]  /*5d40*/  SHF.L.U32 R50, R56, 0x10, RZ ;  /* 0x0000001038327819 */ /* 0x000fe200000006ff */
[----:B------:R-:W-:Y:S05]  /*5d50*/  WARPSYNC.ALL ;  /* 0x0000000000007948 */ /* 0x000fea0003800000 */
[----:B------:R-:W-:Y:S01]  /*5d60*/  R2UR UR4, R48 ;  /* 0x00000000300472ca */ /* 0x000fe200000e0000 */
[----:B------:R-:W-:Y:S01]  /*5d70*/  BSSY.RECONVERGENT B0, `(.L_x_98) ;  /* 0x0000085000007945 */ /* 0x000fe20003800200 */
[----:B------:R-:W-:Y:S02]  /*5d80*/  LOP3.LUT R51, R56, 0xffff0000, RZ, 0xc0, !PT ;  /* 0xffff000038337812 */ /* 0x000fe400078ec0ff */
[----:B------:R-:W-:Y:S02]  /*5d90*/  SHF.L.U32 R52, R57, 0x10, RZ ;  /* 0x0000001039347819 */ /* 0x000fe400000006ff */
[----:B------:R-:W-:Y:S07]  /*5da0*/  ISETP.NE.AND P0, PT, R100, RZ, PT ;  /* 0x000000ff6400720c */ /* 0x000fee0003f05270 */
[----:B------:R-:W2:Y:S02]  /*5db0*/  LDTM.x32 R4, tmem[UR4] ;  /* 0x00000004000479ee */ /* 0x000ea400082c0000 */
[C---:B--2---:R-:W-:Y:S01]  /*5dc0*/  FMUL R0, R47.reuse, R4 ;  /* 0x000000042f007220 */ /* 0x044fe20000400000 */
[C---:B-1----:R-:W-:Y:S01]  /*5dd0*/  FMUL R2, R47.reuse, R5 ;  /* 0x000000052f027220 */ /* 0x042fe20000400000 */
[C---:B------:R-:W-:Y:S01]  /*5de0*/  FMUL R4, R47.reuse, R8 ;  /* 0x000000082f047220 */ /* 0x040fe20000400000 */
[C---:B------:R-:W-:Y:S01]  /*5df0*/  FMUL R3, R47.reuse, R6 ;  /* 0x000000062f037220 */ /* 0x040fe20000400000 */
[C---:B------:R-:W-:Y:S01]  /*5e00*/  FMUL R5, R47.reuse, R9 ;  /* 0x000000092f057220 */ /* 0x040fe20000400000 */
[C---:B------:R-:W-:Y:S01]  /*5e10*/  FMUL R8, R47.reuse, R12 ;  /* 0x0000000c2f087220 */ /* 0x040fe20000400000 */
[C---:B------:R-:W-:Y:S01]  /*5e20*/  FMUL R6, R47.reuse, R10 ;  /* 0x0000000a2f067220 */ /* 0x040fe20000400000 */
[C---:B------:R-:W-:Y:S01]  /*5e30*/  FMUL R9, R47.reuse, R13 ;  /* 0x0000000d2f097220 */ /* 0x040fe20000400000 */
[----:B------:R-:W-:Y:S01]  /*5e40*/  FMUL R12, R47, R16 ;  /* 0x000000102f0c7220 */ /* 0x000fe20000400000 */
[----:B------:R-:W-:Y:S01]  /*5e50*/  FFMA R0, R49, R50, R0 ;  /* 0x0000003231007223 */ /* 0x000fe20000000000 */
[C---:B------:R-:W-:Y:S01]  /*5e60*/  FMUL R10, R47.reuse, R14 ;  /* 0x0000000e2f0a7220 */ /* 0x040fe20000400000 */
[C---:B------:R-:W-:Y:S01]  /*5e70*/  FMUL R13, R47.reuse, R17 ;  /* 0x000000112f0d7220 */ /* 0x040fe20000400000 */
[----:B------:R-:W-:Y:S01]  /*5e80*/  FMUL R16, R47, R20 ;  /* 0x000000142f107220 */ /* 0x000fe20000400000 */
[----:B------:R-:W-:Y:S01]  /*5e90*/  FFMA R2, R49, R51, R2 ;  /* 0x0000003331027223 */ /* 0x000fe20000000002 */
[C---:B------:R-:W-:Y:S01]  /*5ea0*/  FMUL R14, R47.reuse, R18 ;  /* 0x000000122f0e7220 */ /* 0x040fe20000400000 */
[C---:B------:R-:W-:Y:S01]  /*5eb0*/  FMUL R17, R47.reuse, R21 ;  /* 0x000000152f117220 */ /* 0x040fe20000400000 */
[C---:B------:R-:W-:Y:S01]  /*5ec0*/  FMUL R20, R47.reuse, R24 ;  /* 0x000000182f147220 */ /* 0x040fe20000400000 */
[C---:B------:R-:W-:Y:S01]  /*5ed0*/  FMUL R18, R47.reuse, R22 ;  /* 0x000000162f127220 */ /* 0x040fe20000400000 */
[C---:B------:R-:W-:Y:S01]  /*5ee0*/  FMUL R21, R47.reuse, R25 ;  /* 0x000000192f157220 */ /* 0x040fe20000400000 */
[C---:B------:R-:W-:Y:S01]  /*5ef0*/  FMUL R24, R47.reuse, R28 ;  /* 0x0000001c2f187220 */ /* 0x040fe20000400000 */
[C---:B------:R-:W-:Y:S01]  /*5f00*/  FMUL R22, R47.reuse, R26 ;  /* 0x0000001a2f167220 */ /* 0x040fe20000400000 */
[C---:B------:R-:W-:Y:S01]  /*5f10*/  FMUL R25, R47.reuse, R29 ;  /* 0x0000001d2f197220 */ /* 0x040fe20000400000 */
[----:B------:R-:W-:Y:S01]  /*5f20*/  FMUL R28, R47, R32 ;  /* 0x000000202f1c7220 */ /* 0x000fe20000400000 */
[----:B------:R-:W-:Y:S01]  /*5f30*/  LOP3.LUT R32, R57, 0xffff0000, RZ, 0xc0, !PT ;  /* 0xffff000039207812 */ /* 0x000fe200078ec0ff */
[C---:B------:R-:W-:Y:S01]  /*5f40*/  FMUL R26, R47.reuse, R30 ;  /* 0x0000001e2f1a7220 */ /* 0x040fe20000400000 */
[----:B------:R-:W-:Y:S01]  /*5f50*/  FMUL R29, R47, R33 ;  /* 0x000000212f1d7220 */ /* 0x000fe20000400000 */
[----:B------:R-:W-:Y:S01]  /*5f60*/  SHF.L.U32 R33, R58, 0x10, RZ ;  /* 0x000000103a217819 */ /* 0x000fe200000006ff */
[----:B------:R-:W-:Y:S01]  /*5f70*/  FFMA R3, R49, R52, R3 ;  /* 0x0000003431037223 */ /* 0x000fe20000000003 */
[----:B------:R-:W-:Y:S01]  /*5f80*/  F2FP.BF16.F32.PACK_AB R52, R2, R0 ;  /* 0x000000000234723e */ /* 0x000fe200000010ff */
[----:B------:R-:W-:Y:S01]  /*5f90*/  FMUL R7, R47, R7 ;  /* 0x000000072f077220 */ /* 0x000fe20000400000 */
[----:B------:R-:W-:Y:S01]  /*5fa0*/  SHF.L.U32 R0, R59, 0x10, RZ ;  /* 0x000000103b007819 */ /* 0x000fe200000006ff */
[----:B------:R-:W-:Y:S01]  /*5fb0*/  FMUL R30, R47, R34 ;  /* 0x000000222f1e7220 */ /* 0x000fe20000400000 */
[----:B------:R-:W-:Y:S01]  /*5fc0*/  LOP3.LUT R34, R58, 0xffff0000, RZ, 0xc0, !PT ;  /* 0xffff00003a227812 */ /* 0x000fe200078ec0ff */
[----:B------:R-:W-:Y:S01]  /*5fd0*/  FFMA R7, R49, R32, R7 ;  /* 0x0000002031077223 */ /* 0x000fe20000000007 */
[----:B------:R-:W-:Y:S01]  /*5fe0*/  LOP3.LUT R2, R59, 0xffff0000, RZ, 0xc0, !PT ;  /* 0xffff00003b027812 */ /* 0x000fe200078ec0ff */
[----:B------:R-:W-:Y:S01]  /*5ff0*/  FFMA R4, R49, R33, R4 ;  /* 0x0000002131047223 */ /* 0x000fe20000000004 */
[----:B------:R-:W-:Y:S01]  /*6000*/  FMUL R11, R47, R11 ;  /* 0x0000000b2f0b7220 */ /* 0x000fe20000400000 */
[----:B------:R-:W-:Y:S01]  /*6010*/  FFMA R5, R49, R34, R5 ;  /* 0x0000002231057223 */ /* 0x000fe20000000005 */
[----:B------:R-:W-:Y:S01]  /*6020*/  F2FP.BF16.F32.PACK_AB R53, R7, R3 ;  /* 0x000000030735723e */ /* 0x000fe200000010ff */
[C---:B------:R-:W-:Y:S01]  /*6030*/  FFMA R6, R49.reuse, R0, R6 ;  /* 0x0000000031067223 */ /* 0x040fe20000000006 */
[C---:B------:R-:W-:Y:S01]  /*6040*/  SHF.L.U32 R0, R60.reuse, 0x10, RZ ;  /* 0x000000103c007819 */ /* 0x040fe200000006ff */
[----:B------:R-:W-:Y:S01]  /*6050*/  FFMA R11, R49, R2, R11 ;  /* 0x00000002310b7223 */ /* 0x000fe2000000000b */
[----:B------:R-:W-:Y:S01]  /*6060*/  LOP3.LUT R2, R60, 0xffff0000, RZ, 0xc0, !PT ;  /* 0xffff00003c027812 */ /* 0x000fe200078ec0ff */
[----:B------:R-:W-:Y:S01]  /*6070*/  FMUL R15, R47, R15 ;  /* 0x0000000f2f0f7220 */ /* 0x000fe20000400000 */
[----:B------:R-:W-:Y:S01]  /*6080*/  SHF.L.U32 R3, R61, 0x10, RZ ;  /* 0x000000103d037819 */ /* 0x000fe200000006ff */
[----:B------:R-:W-:Y:S01]  /*6090*/  FFMA R8, R49, R0, R8 ;  /* 0x0000000031087223 */ /* 0x000fe20000000008 */
[----:B------:R-:W-:Y:S01]  /*60a0*/  LOP3.LUT R0, R61, 0xffff0000, RZ, 0xc0, !PT ;  /* 0xffff00003d007812 */ /* 0x000fe200078ec0ff */
[C---:B------:R-:W-:Y:S01]  /*60b0*/  FFMA R9, R49.reuse, R2, R9 ;  /* 0x0000000231097223 */ /* 0x040fe20000000009 */
[C---:B------:R-:W-:Y:S01]  /*60c0*/  SHF.L.U32 R2, R62.reuse, 0x10, RZ ;  /* 0x000000103e027819 */ /* 0x040fe200000006ff */
[----:B------:R-:W-:Y:S01]  /*60d0*/  FFMA R10, R49, R3, R10 ;  /* 0x00000003310a7223 */ /* 0x000fe2000000000a */
[----:B------:R-:W-:Y:S01]  /*60e0*/  SHF.L.U32 R3, R63, 0x10, RZ ;  /* 0x000000103f037819 */ /* 0x000fe200000006ff */
[C---:B------:R-:W-:Y:S01]  /*60f0*/  FFMA R15, R49.reuse, R0, R15 ;  /* 0x00000000310f7223 */ /* 0x040fe2000000000f */
[----:B------:R-:W-:Y:S01]  /*6100*/  LOP3.LUT R0, R62, 0xffff0000, RZ, 0xc0, !PT ;  /* 0xffff00003e007812 */ /* 0x000fe200078ec0ff */
[----:B------:R-:W-:Y:S01]  /*6110*/  FFMA R12, R49, R2, R12 ;  /* 0x00000002310c7223 */ /* 0x000fe2000000000c */
[C---:B------:R-:W-:Y:S01]  /*6120*/  SHF.L.U32 R2, R68.reuse, 0x10, RZ ;  /* 0x0000001044027819 */ /* 0x040fe200000006ff */
[----:B------:R-:W-:Y:S01]  /*6130*/  FMUL R19, R47, R19 ;  /* 0x000000132f137220 */ /* 0x000fe20000400000 */
[----:B------:R-:W-:Y:S01]  /*6140*/  F2FP.BF16.F32.PACK_AB R54, R5, R4 ;  /* 0x000000040536723e */ /* 0x000fe200000010ff */
[----:B------:R-:W-:Y:S01]  /*6150*/  FFMA R13, R49, R0, R13 ;  /* 0x00000000310d7223 */ /* 0x000fe2000000000d */
[----:B------:R-:W-:Y:S01]  /*6160*/  LOP3.LUT R0, R63, 0xffff0000, RZ, 0xc0, !PT ;  /* 0xffff00003f007812 */ /* 0x000fe200078ec0ff */
[----:B------:R-:W-:Y:S01]  /*6170*/  FFMA R14, R49, R3, R14 ;  /* 0x00000003310e7223 */ /* 0x000fe2000000000e */
[----:B------:R-:W-:Y:S01]  /*6180*/  LOP3.LUT R3, R68, 0xffff0000, RZ, 0xc0, !PT ;  /* 0xffff000044037812 */ /* 0x000fe200078ec0ff */
[----:B------:R-:W-:Y:S01]  /*6190*/  FMUL R23, R47, R23 ;  /* 0x000000172f177220 */ /* 0x000fe20000400000 */
[----:B------:R-:W-:Y:S01]  /*61a0*/  F2FP.BF16.F32.PACK_AB R55, R11, R6 ;  /* 0x000000060b37723e */ /* 0x000fe200000010ff */
[----:B------:R-:W-:Y:S01]  /*61b0*/  FFMA R19, R49, R0, R19 ;  /* 0x0000000031137223 */ /* 0x000fe20000000013 */
[----:B------:R-:W-:Y:S01]  /*61c0*/  SHF.L.U32 R0, R69, 0x10, RZ ;  /* 0x0000001045007819 */ /* 0x000fe200000006ff */
[----:B------:R-:W-:Y:S01]  /*61d0*/  FFMA R16, R49, R2, R16 ;  /* 0x0000000231107223 */ /* 0x000fe20000000010 */
[----:B------:R-:W-:Y:S01]  /*61e0*/  LOP3.LUT R2, R69, 0xffff0000, RZ, 0xc0, !PT ;  /* 0xffff000045027812 */ /* 0x000fe200078ec0ff */
[----:B------:R-:W-:Y:S01]  /*61f0*/  FFMA R17, R49, R3, R17 ;  /* 0x0000000331117223 */ /* 0x000fe20000000011 */
[----:B------:R-:W-:Y:S01]  /*6200*/  SHF.L.U32 R3, R71, 0x10, RZ ;  /* 0x0000001047037819 */ /* 0x000fe200000006ff */
[----:B------:R-:W-:Y:S01]  /*6210*/  FFMA R18, R49, R0, R18 ;  /* 0x0000000031127223 */ /* 0x000fe20000000012 */
[C---:B------:R-:W-:Y:S01]  /*6220*/  SHF.L.U32 R0, R70.reuse, 0x10, RZ ;  /* 0x0000001046007819 */ /* 0x040fe200000006ff */
[----:B------:R1:W-:Y:S01]  /*6230*/  STS.128 [R67], R52 ;  /* 0x0000003443007388 */ /* 0x0003e20000000c00 */
[----:B------:R-:W-:Y:S01]  /*6240*/  F2FP.BF16.F32.PACK_AB R8, R9, R8 ;  /* 0x000000080908723e */ /* 0x000fe200000010ff */
[C---:B------:R-:W-:Y:S01]  /*6250*/  FFMA R23, R49.reuse, R2, R23 ;  /* 0x0000000231177223 */ /* 0x040fe20000000017 */
[----:B------:R-:W-:Y:S01]  /*6260*/  LOP3.LUT R2, R70, 0xffff0000, RZ, 0xc0, !PT ;  /* 0xffff000046027812 */ /* 0x000fe200078ec0ff */
[----:B------:R-:W-:Y:S01]  /*6270*/  FFMA R20, R49, R0, R20 ;  /* 0x0000000031147223 */ /* 0x000fe20000000014 */
[----:B------:R-:W-:Y:S01]  /*6280*/  LOP3.LUT R0, R71, 0xffff0000, RZ, 0xc0, !PT ;  /* 0xffff000047007812 */ /* 0x000fe200078ec0ff */
[----:B------:R-:W-:Y:S01]  /*6290*/  FMUL R27, R47, R27 ;  /* 0x0000001b2f1b7220 */ /* 0x000fe20000400000 */
[----:B------:R-:W-:Y:S01]  /*62a0*/  F2FP.BF16.F32.PACK_AB R9, R15, R10 ;  /* 0x0000000a0f09723e */ /* 0x000fe200000010ff */
[C---:B------:R-:W-:Y:S01]  /*62b0*/  FFMA R21, R49.reuse, R2, R21 ;  /* 0x0000000231157223 */ /* 0x040fe20000000015 */
[C---:B------:R-:W-:Y:S01]  /*62c0*/  FFMA R22, R49.reuse, R3, R22 ;  /* 0x0000000331167223 */ /* 0x040fe20000000016 */
[----:B------:R-:W-:Y:S01]  /*62d0*/  FFMA R27, R49, R0, R27 ;  /* 0x00000000311b7223 */ /* 0x000fe2000000001b */
[C---:B------:R-:W-:Y:S01]  /*62e0*/  SHF.L.U32 R2, R76.reuse, 0x10, RZ ;  /* 0x000000104c027819 */ /* 0x040fe200000006ff */
[C---:B------:R-:W-:Y:S01]  /*62f0*/  FMUL R31, R47.reuse, R31 ;  /* 0x0000001f2f1f7220 */ /* 0x040fe20000400000 */
[----:B------:R-:W-:Y:S01]  /*6300*/  LOP3.LUT R0, R76, 0xffff0000, RZ, 0xc0, !PT ;  /* 0xffff00004c007812 */ /* 0x000fe200078ec0ff */
[----:B------:R-:W-:Y:S01]  /*6310*/  FMUL R35, R47, R35 ;  /* 0x000000232f237220 */ /* 0x000fe20000400000 */
[----:B------:R-:W-:Y:S01]  /*6320*/  SHF.L.U32 R3, R77, 0x10, RZ ;  /* 0x000000104d037819 */ /* 0x000fe200000006ff */
[----:B------:R-:W-:Y:S01]  /*6330*/  FFMA R24, R49, R2, R24 ;  /* 0x0000000231187223 */ /* 0x000fe20000000018 */
[----:B------:R-:W-:Y:S01]  /*6340*/  F2FP.BF16.F32.PACK_AB R10, R13, R12 ;  /* 0x0000000c0d0a723e */ /* 0x000fe200000010ff */
[----:B------:R-:W-:Y:S01]  /*6350*/  FFMA R25, R49, R0, R25 ;  /* 0x0000000031197223 */ /* 0x000fe20000000019 */
[----:B------:R-:W-:Y:S01]  /*6360*/  F2FP.BF16.F32.PACK_AB R11, R19, R14 ;  /* 0x0000000e130b723e */ /* 0x000fe200000010ff */
[----:B------:R-:W-:Y:S01]  /*6370*/  FFMA R26, R49, R3, R26 ;  /* 0x00000003311a7223 */ /* 0x000fe2000000001a */
[----:B------:R-:W-:Y:S02]  /*6380*/  LOP3.LUT R0, R77, 0xffff0000, RZ, 0xc0, !PT ;  /* 0xffff00004d007812 */ /* 0x000fe400078ec0ff */
[C---:B------:R-:W-:Y:S01]  /*6390*/  SHF.L.U32 R2, R78.reuse, 0x10, RZ ;  /* 0x000000104e027819 */ /* 0x040fe200000006ff */
[----:B------:R1:W-:Y:S01]  /*63a0*/  STS.128 [R66+0x10], R8 ;  /* 0x0000100842007388 */ /* 0x0003e20000000c00 */
[----:B------:R-:W-:Y:S01]  /*63b0*/  LOP3.LUT R3, R78, 0xffff0000, RZ, 0xc0, !PT ;  /* 0xffff00004e037812 */ /* 0x000fe200078ec0ff */
[----:B------:R-:W-:Y:S01]  /*63c0*/  FFMA R31, R49, R0, R31 ;  /* 0x00000000311f7223 */ /* 0x000fe2000000001f */
[----:B------:R-:W-:Y:S01]  /*63d0*/  SHF.L.U32 R4, R79, 0x10, RZ ;  /* 0x000000104f047819 */ /* 0x000fe200000006ff */
[----:B------:R-:W-:Y:S01]  /*63e0*/  FFMA R28, R49, R2, R28 ;  /* 0x00000002311c7223 */ /* 0x000fe2000000001c */
[----:B------:R-:W-:Y:S01]  /*63f0*/  F2FP.BF16.F32.PACK_AB R16, R17, R16 ;  /* 0x000000101110723e */ /* 0x000fe200000010ff */
[----:B------:R-:W-:Y:S01]  /*6400*/  FFMA R29, R49, R3, R29 ;  /* 0x00000003311d7223 */ /* 0x000fe2000000001d */
[----:B------:R-:W-:Y:S01]  /*6410*/  LOP3.LUT R5, R79, 0xffff0000, RZ, 0xc0, !PT ;  /* 0xffff00004f057812 */ /* 0x000fe200078ec0ff */
[----:B------:R-:W-:Y:S01]  /*6420*/  FFMA R30, R49, R4, R30 ;  /* 0x00000004311e7223 */ /* 0x000fe2000000001e */
[----:B------:R-:W-:Y:S02]  /*6430*/  F2FP.BF16.F32.PACK_AB R17, R23, R18 ;  /* 0x000000121711723e */ /* 0x000fe400000010ff */
[----:B------:R-:W-:Y:S01]  /*6440*/  F2FP.BF16.F32.PACK_AB R18, R21, R20 ;  /* 0x000000141512723e */ /* 0x000fe200000010ff */
[----:B------:R-:W-:Y:S01]  /*6450*/  FFMA R35, R49, R5, R35 ;  /* 0x0000000531237223 */ /* 0x000fe20000000023 */
[----:B------:R-:W-:Y:S02]  /*6460*/  F2FP.BF16.F32.PACK_AB R19, R27, R22 ;  /* 0x000000161b13723e */ /* 0x000fe400000010ff */
[----:B------:R-:W-:Y:S02]  /*6470*/  F2FP.BF16.F32.PACK_AB R24, R25, R24 ;  /* 0x000000181918723e */ /* 0x000fe400000010ff */
[----:B------:R-:W-:Y:S01]  /*6480*/  F2FP.BF16.F32.PACK_AB R25, R31, R26 ;  /* 0x0000001a1f19723e */ /* 0x000fe200000010ff */
[----:B------:R1:W-:Y:S01]  /*6490*/  STS.128 [R65+0x20], R16 ;  /* 0x0000201041007388 */ /* 0x0003e20000000c00 */
[----:B------:R-:W-:Y:S02]  /*64a0*/  F2FP.BF16.F32.PACK_AB R26, R29, R28 ;  /* 0x0000001c1d1a723e */ /* 0x000fe400000010ff */
[----:B------:R-:W-:Y:S05]  /*64b0*/  F2FP.BF16.F32.PACK_AB R27, R35, R30 ;  /* 0x0000001e231b723e */ /* 0x000fea00000010ff */
[----:B------:R1:W-:Y:S01]  /*64c0*/  STS.128 [R64+0x10], R24 ;  /* 0x0000101840007388 */ /* 0x0003e20000000c00 */
[----:B------:R-:W-:Y:S01]  /*64d0*/  @!PT LDS RZ, [RZ] ;  /* 0x00000000fffff984 */ /* 0x000fe20000000800 */
[----:B------:R-:W-:Y:S01]  /*64e0*/  @!PT LDS RZ, [RZ] ;  /* 0x00000000fffff984 */ /* 0x000fe20000000800 */
[----:B------:R-:W-:Y:S01]  /*64f0*/  @!PT LDS RZ, [RZ] ;  /* 0x00000000fffff984 */ /* 0x000fe20000000800 */
[----:B------:R-:W-:Y:S01]  /*6500*/  @!PT LDS RZ, [RZ] ;  /* 0x00000000fffff984 */ /* 0x000fe20000000800 */
[----:B------:R2:W-:Y:S07]  /*6510*/  MEMBAR.ALL.CTA ;  /* 0x0000000000007992 */ /* 0x0005ee0000008000 */
[----:B--2---:R-:W2:Y:S02]  /*6520*/  FENCE.VIEW.ASYNC.S ;  /* 0x00000000000073c6 */ /* 0x004ea40000000000 */
[----:B--2---:R-:W-:Y:S06]  /*6530*/  BAR.SYNC.DEFER_BLOCKING 0x1, 0x80 ;  /* 0x0042000000007b1d */ /* 0x004fec0000010000 */
[----:B------:R-:W-:Y:S05]  /*6540*/  @P0 BRA `(.L_x_99) ;  /* 0x00000000001c0947 */ /* 0x000fea0003800000 */
[----:B------:R-:W-:Y:S01]  /*6550*/  R2UR UR4, R72 ;  /* 0x00000000480472ca */ /* 0x000fe200000e0000 */
[----:B------:R-:W-:Y:S01]  /*6560*/  UIADD3 UR6, UP0, UPT, UR54, 0x680, URZ ;  /* 0x0000068036067890 */ /* 0x000fe2000ff1e0ff */
[----:B------:R-:W-:Y:S03]  /*6570*/  UMOV UR43, UR36 ;  /* 0x00000024002b7c82 */ /* 0x000fe60008000000 */
[----:B------:R-:W-:Y:S08]  /*6580*/  UIADD3.X UR7, UPT, UPT, URZ, UR55, URZ, UP0, !UPT ;  /* 0x00000037ff077290 */ /* 0x000ff000087fe4ff */
[----:B------:R-:W-:Y:S09]  /*6590*/  UIADD3 UR40, UPT, UPT, UR48, 0x200, UR4 ;  /* 0x0000020030287890 */ /* 0x000ff2000fffe004 */
[----:B------:R2:W-:Y:S02]  /*65a0*/  UTMASTG.3D [UR40], [UR6] ;  /* 0x00000028060073b5 */ /* 0x0005e40008010000 */
[----:B--2---:R0:W-:Y:S02]  /*65b0*/  UTMACMDFLUSH ;  /* 0x00000000000079b7 */ /* 0x0041e40000000000 */
.L_x_99:
[----:B------:R-:W-:Y:S05]  /*65c0*/  BSYNC.RECONVERGENT B0 ;  /* 0x0000000000007941 */ /* 0x000fea0003800200 */
.L_x_98:
[----:B------:R-:W-:Y:S01]  /*65d0*/  UIADD3 UR40, UPT, UPT, UR56, 0x1, URZ ;  /* 0x0000000138287890 */ /* 0x000fe2000fffe0ff */
[----:B------:R-:W-:Y:S03]  /*65e0*/  BSSY.RECONVERGENT B0, `(.L_x_100) ;  /* 0x0000005000007945 */ /* 0x000fe60003800200 */
[----:B------:R-:W-:Y:S04]  /*65f0*/  UISETP.NE.AND UP0, UPT, UR40, 0x3, UPT ;  /* 0x000000032800788c */ /* 0x000fe8000bf05270 */
[----:B------:R-:W-:Y:S01]  /*6600*/  USEL UR43, UR40, URZ, UP0 ;  /* 0x000000ff282b7287 */ /* 0x000fe20008000000 */
[----:B------:R-:W-:Y:S11]  /*6610*/  @P0 BRA `(.L_x_101) ;  /* 0x0000000000040947 */ /* 0x000ff60003800000 */
[----:B------:R-:W-:Y:S04]  /*6620*/  DEPBAR.LE SB0, 0x1 ;  /* 0x000080400000791a */ /* 0x000fe80000000000 */
.L_x_101:
[----:B------:R-:W-:Y:S05]  /*6630*/  BSYNC.RECONVERGENT B0 ;  /* 0x0000000000007941 */ /* 0x000fea0003800200 */
.L_x_100:
[----:B------:R-:W-:Y:S01]  /*6640*/  BAR.SYNC.DEFER_BLOCKING 0x1, 0x80 ;  /* 0x0042000000007b1d */ /* 0x000fe20000010000 */
[----:B------:R-:W-:Y:S01]  /*6650*/  ISETP.NE.AND P1, PT, R104, RZ, PT ;  /* 0x000000ff6800720c */ /* 0x000fe20003f25270 */
[----:B------:R-:W-:Y:S01]  /*6660*/  UISETP.NE.AND UP0, UPT, UR50, URZ, UPT ;  /* 0x000000ff3200728c */ /* 0x000fe2000bf05270 */
[----:B------:R-:W-:Y:S11]  /*6670*/  LEA R2, R74, UR48, 0x3 ;  /* 0x000000304a027c11 */ /* 0x000ff6000f8e18ff */
[----:B------:R-:W-:Y:S01]  /*6680*/  @P1 SHF.L.U32 R3, R107, 0x1f, RZ ;  /* 0x0000001f6b031819 */ /* 0x000fe200000006ff */
[----:B------:R-:W-:Y:S06]  /*6690*/  BRA.U !UP0, `(.L_x_102) ;  /* 0x0000000108247547 */ /* 0x000fec000b800000 */
[----:B------:R-:W-:Y:S01]  /*66a0*/  IMAD.U32 R4, RZ, RZ, UR49 ;  /* 0x00000031ff047e24 */ /* 0x000fe2000f8e00ff */
[----:B------:R-:W-:Y:S01]  /*66b0*/  MOV R0, UR37 ;  /* 0x0000002500007c02 */ /* 0x000fe20008000f00 */
[----:B------:R-:W-:Y:S03]  /*66c0*/  UIADD3 UR49, UPT, UPT, UR49, 0x1, URZ ;  /* 0x0000000131317890 */ /* 0x000fe6000fffe0ff */
[----:B------:R-:W-:Y:S01]  /*66d0*/  @P1 LEA R4, R4, UR48, 0x3 ;  /* 0x0000003004041c11 */ /* 0x000fe2000f8e18ff */
[----:B------:R-:W-:Y:S04]  /*66e0*/  UISETP.NE.AND UP0, UPT, UR49, 0x3, UPT ;  /* 0x000000033100788c */ /* 0x000fe8000bf05270 */
[----:B------:R-:W-:Y:S01]  /*66f0*/  @P1 VIADD R4, R4, 0x98 ;  /* 0x0000009804041836 */ /* 0x000fe20000000000 */
[----:B------:R-:W-:Y:S04]  /*6700*/  USEL UR49, UR49, URZ, UP0 ;  /* 0x000000ff31317287 */ /* 0x000fe80008000000 */
[----:B------:R-:W-:Y:S04]  /*6710*/  @P1 PRMT R0, R0, 0x654, R4 ;  /* 0x0000065400001816 */ /* 0x000fe80000000004 */
[----:B------:R2:W-:Y:S04]  /*6720*/  @P1 SYNCS.ARRIVE.TRANS64.RED.A1T0 RZ, [R0+URZ], RZ ;  /* 0x000000ff00ff19a7 */ /* 0x0005e800081004ff */
.L_x_102:
[----:B------:R-:W4:Y:S01]  /*6730*/  @P1 SYNCS.PHASECHK.TRANS64.TRYWAIT P0, [R2+URZ+0x80], R3 ;  /* 0x00008003020015a7 */ /* 0x000f2200080011ff */
[----:B------:R-:W-:Y:S01]  /*6740*/  BSSY B1, `(.L_x_103) ;  /* 0x0000015000017945 */ /* 0x000fe20003800000 */
[----:B----4-:R-:W-:Y:S03]  /*6750*/  @P1 SEL R75, RZ, 0x1, !P0 ;  /* 0x00000001ff4b1807 */ /* 0x010fe60004000000 */
[----:B------:R-:W-:Y:S05]  /*6760*/  @!P1 BRA `(.L_x_104) ;  /* 0x0000000000489947 */ /* 0x000fea0003800000 */
[----:B------:R-:W-:Y:S01]  /*6770*/  ISETP.NE.AND P1, PT, R108, RZ, PT ;  /* 0x000000ff6c00720c */ /* 0x000fe20003f25270 */
[----:B------:R-:W-:Y:S01]  /*6780*/  BSSY B0, `(.L_x_105) ;  /* 0x000000a000007945 */ /* 0x000fe20003800000 */
[----:B------:R-:W-:Y:S11]  /*6790*/  ISETP.NE.AND P0, PT, R75, RZ, PT ;  /* 0x000000ff4b00720c */ /* 0x000ff60003f05270 */
[----:B------:R-:W-:Y:S04]  /*67a0*/  @P1 IMAD R74, R74, 0x2000, R99 ;  /* 0x000020004a4a1824 */ /* 0x000fe800078e0263 */
[----:B------:R-:W-:Y:S01]  /*67b0*/  @P1 IMAD.IADD R4, R106, 0x1, R74 ;  /* 0x000000016a041824 */ /* 0x000fe200078e024a */
[----:B------:R-:W-:Y:S03]  /*67c0*/  @P1 IADD3 R3, PT, PT, R105, R74, RZ ;  /* 0x0000004a69031210 */ /* 0x000fe60007ffe0ff */
[----:B--2---:R-:W-:Y:S01]  /*67d0*/  @P1 IMAD.IADD R0, R98, 0x1, R4 ;  /* 0x0000000162001824 */ /* 0x004fe200078e0204 */
[----:B------:R-:W-:Y:S06]  /*67e0*/  @P0 BRA `(.L_x_106) ;  /* 0x00000000000c0947 */ /* 0x000fec0003800000 */
[----:B------:R-:W-:Y:S04]  /*67f0*/  SHF.L.U32 R107, R107, 0x1f, RZ ;  /* 0x0000001f6b6b7819 */ /* 0x000fe800000006ff */
[----:B------:R-:W2:Y:S02]  /*6800*/  SYNCS.PHASECHK.TRANS64.TRYWAIT P0, [R2+URZ+0x80], R107 ;  /* 0x0000806b020075a7 */ /* 0x000ea400080011ff */
[----:B--2---:R-:W-:Y:S05]  /*6810*/  @!P0 BRA `(.L_x_107) ;  /* 0x0000001800888947 */ /* 0x004fea0003800000 */
.L_x_106:
[----:B------:R-:W-:Y:S05]  /*6820*/  BSYNC B0 ;  /* 0x0000000000007941 */ /* 0x000fea0003800000 */
.L_x_105:
[----:B------:R-:W-:Y:S11]  /*6830*/  ISETP.NE.AND P0, PT, R108, RZ, PT ;  /* 0x000000ff6c00720c */ /* 0x000ff60003f05270 */
[----:B------:R-:W-:Y:S02]  /*6840*/  @!UPT UIADD3 URZ, UPT, UPT, URZ, URZ, URZ ;  /* 0x000000fffffff290 */ /* 0x000fe4000fffe0ff */
[----:B------:R4:W1:Y:S04]  /*6850*/  @P0 LDS.128 R56, [R74] ;  /* 0x000000004a380984 */ /* 0x0008680000000c00 */
[----:B------:R4:W1:Y:S04]  /*6860*/  @P0 LDS.128 R68, [R3+0x20] ;  /* 0x0000200003440984 */ /* 0x0008680000000c00 */
[----:B------:R4:W1:Y:S04]  /*6870*/  @P0 LDS.128 R60, [R4+0x10] ;  /* 0x00001000043c0984 */ /* 0x0008680000000c00 */
[----:B------:R4:W1:Y:S02]  /*6880*/  @P0 LDS.128 R76, [R0+0x10] ;  /* 0x00001000004c0984 */ /* 0x0008640000000c00 */
.L_x_104:
[----:B------:R-:W-:Y:S05]  /*6890*/  BSYNC B1 ;  /* 0x0000000000017941 */ /* 0x000fea0003800000 */
.L_x_103:
[----:B--2-4-:R-:W-:Y:S05]  /*68a0*/  VIADD R0, R48, 0x20 ;  /* 0x0000002030007836 */ /* 0x014fea0000000000 */
[----:B------:R-:W-:Y:S04]  /*68b0*/  SHF.R.U32.HI R0, RZ, 0x15, R0 ;  /* 0x00000015ff007819 */ /* 0x000fe80000011600 */
[----:B------:R-:W-:Y:S11]  /*68c0*/  LOP3.LUT P0, RZ, R0, 0x3, R92, 0x48, !PT ;  /* 0x0000000300ff7812 */ /* 0x000ff6000780485c */
[----:B------:R-:W-:Y:S02]  /*68d0*/  @!UPT UIADD3 URZ, UPT, UPT, URZ, URZ, URZ ;  /* 0x000000fffffff290 */ /* 0x000fe4000fffe0ff */
[----:B------:R-:W-:Y:S05]  /*68e0*/  @!P0 BRA `(.L_x_108) ;  /* 0x0000000000408947 */ /* 0x000fea0003800000 */
[----:B------:R-:W2:Y:S01]  /*68f0*/  LDCU.64 UR8, c[0x4][0x70] ;  /* 0x01000e00ff0877ac */ /* 0x000ea20008000a00 */
[----:B------:R-:W-:Y:S01]  /*6900*/  MOV R3, 0x0 ;  /* 0x0000000000037802 */ /* 0x000fe20000000f00 */
[----:B------:R-:W-:Y:S02]  /*6910*/  HFMA2 R12, -RZ, RZ, 0, 5.9604644775390625e-08 ;  /* 0x00000001ff0c7431 */ /* 0x000fe400000001ff */
[----:B-1----:R-:W-:Y:S02]  /*6920*/  IMAD.MOV.U32 R8, RZ, RZ, 0x192 ;  /* 0x00000192ff087424 */ /* 0x002fe400078e00ff */
[----:B------:R-:W-:Y:S01]  /*6930*/  IMAD.MOV.U32 R13, RZ, RZ, RZ ;  /* 0x000000ffff0d7224 */ /* 0x000fe200078e00ff */
[----:B------:R-:W1:Y:S01]  /*6940*/  LDCU.64 UR6, c[0x4][0x78] ;  /* 0x01000f00ff0677ac */ /* 0x000e620008000a00 */
[----:B------:R-:W4:Y:S01]  /*6950*/  LDC.64 R2, c[0x4][R3] ;  /* 0x0100000003027b82 */ /* 0x000f220000000a00 */
[----:B------:R-:W5:Y:S01]  /*6960*/  LDCU.64 UR4, c[0x4][0x10] ;  /* 0x01000200ff0477ac */ /* 0x000f620008000a00 */
[----:B--2---:R-:W-:Y:S01]  /*6970*/  MOV R5, UR9 ;  /* 0x0000000900057c02 */ /* 0x004fe20008000f00 */
[----:B------:R-:W-:Y:S01]  /*6980*/  IMAD.U32 R4, RZ, RZ, UR8 ;  /* 0x00000008ff047e24 */ /* 0x000fe2000f8e00ff */
[----:B-1----:R-:W-:Y:S01]  /*6990*/  MOV R7, UR7 ;  /* 0x0000000700077c02 */ /* 0x002fe20008000f00 */
[----:B------:R-:W-:Y:S01]  /*69a0*/  IMAD.U32 R6, RZ, RZ, UR6 ;  /* 0x00000006ff067e24 */ /* 0x000fe2000f8e00ff */
[----:B-----5:R-:W-:Y:S01]  /*69b0*/  MOV R11, UR5 ;  /* 0x00000005000b7c02 */ /* 0x020fe20008000f00 */
[----:B------:R-:W-:Y:S02]  /*69c0*/  IMAD.U32 R10, RZ, RZ, UR4 ;  /* 0x00000004ff0a7e24 */ /* 0x000fe4000f8e00ff */
[----:B------:R-:W-:Y:S07]  /*69d0*/  LEPC R20, `(.L_x_108) ;  /* 0x000000001014794e */ /* 0x000fee0000000000 */
[----:B---34-:R-:W-:Y:S05]  /*69e0*/  CALL.ABS.NOINC R2 ;  /* 0x0000000002007343 */ /* 0x018fea0003c00000 */
.L_x_108:
[----:B------:R-:W-:Y:S01]  /*69f0*/  ISETP.NE.AND P0, PT, R100, RZ, PT ;  /* 0x000000ff6400720c */ /* 0x000fe20003f05270 */
[----:B------:R-:W-:Y:S05]  /*6a00*/  WARPSYNC.ALL ;  /* 0x0000000000007948 */ /* 0x000fea0003800000 */
[----:B------:R-:W-:Y:S01]  /*6a10*/  R2UR UR4, R48 ;  /* 0x00000000300472ca */ /* 0x000fe200000e0000 */
[----:B------:R-:W-:Y:S01]  /*6a20*/  USHF.L.U32 UR8, UR43, 0xd, URZ ;  /* 0x0000000d2b087899 */ /* 0x000fe200080006ff */
[----:B------:R-:W-:Y:S01]  /*6a30*/  R2UR UR5, R73 ;  /* 0x00000000490572ca */ /* 0x000fe200000e0000 */
[----:B------:R-:W-:Y:S01]  /*6a40*/  BSSY.RECONVERGENT B0, `(.L_x_109) ;  /* 0x000008e000007945 */ /* 0x000fe20003800200 */
[C---:B-1----:R-:W-:Y:S02]  /*6a50*/  SHF.L.U32 R0, R56.reuse, 0x10, RZ ;  /* 0x0000001038007819 */ /* 0x042fe400000006ff */
[----:B------:R-:W-:Y:S02]  /*6a60*/  LOP3.LUT R2, R56, 0xffff0000, RZ, 0xc0, !PT ;  /* 0xffff000038027812 */ /* 0x000fe400078ec0ff */
[C---:B------:R-:W-:Y:S02]  /*6a70*/  SHF.L.U32 R3, R57.reuse, 0x10, RZ ;  /* 0x0000001039037819 */ /* 0x040fe400000006ff */
[----:B------:R-:W-:Y:S02]  /*6a80*/  LOP3.LUT R48, R57, 0xffff0000, RZ, 0xc0, !PT ;  /* 0xffff000039307812 */ /* 0x000fe400078ec0ff */
[C---:B------:R-:W-:Y:S01]  /*6a90*/  SHF.L.U32 R50, R58.reuse, 0x10, RZ ;  /* 0x000000103a327819 */ /* 0x040fe200000006ff */
[----:B------:R-:W1:Y:S01]  /*6aa0*/  LDTM.x32 R4, tmem[UR4+0x20] ;  /* 0x00002004000479ee */ /* 0x000e6200082c0000 */
[----:B------:R-:W-:Y:S01]  /*6ab0*/  LOP3.LUT R51, R58, 0xffff0000, RZ, 0xc0, !PT ;  /* 0xffff00003a337812 */ /* 0x000fe200078ec0ff */
[----:B------:R-:W-:Y:S01]  /*6ac0*/  NOP ;  /* 0x0000000000007918 */ /* 0x000fe20000000000 */
[C---:B------:R-:W-:Y:S01]  /*6ad0*/  SHF.L.U32 R52, R59.reuse, 0x10, RZ ;  /* 0x000000103b347819 */ /* 0x040fe200000006ff */
[----:B------:R-:W-:Y:S01]  /*6ae0*/  UIADD3 UR5, UPT, UPT, UR5, 0x100, URZ ;  /* 0x0000010005057890 */ /* 0x000fe2000fffe0ff */
[----:B------:R-:W-:Y:S02]  /*6af0*/  LOP3.LUT R53, R59, 0xffff0000, RZ, 0xc0, !PT ;  /* 0xffff00003b357812 */ /* 0x000fe400078ec0ff */
[C---:B------:R-:W-:Y:S01]  /*6b00*/  SHF.L.U32 R54, R60.reuse, 0x10, RZ ;  /* 0x000000103c367819 */ /* 0x040fe200000006ff */
[----:B------:R-:W-:Y:S01]  /*6b10*/  UPRMT UR5, UR37, 0x654, UR5 ;  /* 0x0000065425057896 */ /* 0x000fe20008000005 */
[----:B------:R-:W-:Y:S02]  /*6b20*/  LOP3.LUT R55, R60, 0xffff0000, RZ, 0xc0, !PT ;  /* 0xffff00003c377812 */ /* 0x000fe400078ec0ff */
[C---:B------:R-:W-:Y:S02]  /*6b30*/  SHF.L.U32 R56, R61.reuse, 0x10, RZ ;  /* 0x000000103d387819 */ /* 0x040fe400000006ff */
[----:B------:R-:W-:Y:S02]  /*6b40*/  LOP3.LUT R57, R61, 0xffff0000, RZ, 0xc0, !PT ;  /* 0xffff00003d397812 */ /* 0x000fe400078ec0ff */
[C---:B------:R-:W-:Y:S02]  /*6b50*/  SHF.L.U32 R58, R62.reuse, 0x10, RZ ;  /* 0x000000103e3a7819 */ /* 0x040fe400000006ff */
[----:B------:R-:W-:Y:S01]  /*6b60*/  LOP3.LUT R59, R62, 0xffff0000, RZ, 0xc0, !PT ;  /* 0xffff00003e3b7812 */ /* 0x000fe200078ec0ff */
[----:B-1----:R-:W-:Y:S01]  /*6b70*/  SYNCS.ARRIVE.TRANS64.RED.A1T0 RZ, [UR5], RZ ;  /* 0x000000ffffff79a7 */ /* 0x002fe20008100405 */
[C---:B------:R-:W-:Y:S02]  /*6b80*/  SHF.L.U32 R60, R63.reuse, 0x10, RZ ;  /* 0x000000103f3c7819 */ /* 0x040fe400000006ff */
[----:B------:R-:W-:Y:S02]  /*6b90*/  LOP3.LUT R61, R63, 0xffff0000, RZ, 0xc0, !PT ;  /* 0xffff00003f3d7812 */ /* 0x000fe400078ec0ff */
[C---:B------:R-:W-:Y:S01]  /*6ba0*/  SHF.L.U32 R62, R68.reuse, 0x10, RZ ;  /* 0x00000010443e7819 */ /* 0x040fe200000006ff */
[C---:B------:R-:W-:Y:S01]  /*6bb0*/  FMUL R4, R47.reuse, R4 ;  /* 0x000000042f047220 */ /* 0x040fe20000400000 */
[----:B------:R-:W-:Y:S01]  /*6bc0*/  LOP3.LUT R63, R68, 0xffff0000, RZ, 0xc0, !PT ;  /* 0xffff0000443f7812 */ /* 0x000fe200078ec0ff */
[----:B------:R-:W-:Y:S01]  /*6bd0*/  FMUL R5, R47, R5 ;  /* 0x000000052f057220 */ /* 0x000fe20000400000 */
[----:B---3--:R-:W-:Y:S01]  /*6be0*/  SHF.L.U32 R64, R69, 0x10, RZ ;  /* 0x0000001045407819 */ /* 0x008fe200000006ff */
[----:B------:R-:W-:Y:S01]  /*6bf0*/  FMUL R6, R47, R6 ;  /* 0x000000062f067220 */ /* 0x000fe20000400000 */
[----:B------:R-:W-:Y:S01]  /*6c00*/  LOP3.LUT R65, R69, 0xffff0000, RZ, 0xc0, !PT ;  /* 0xffff000045417812 */ /* 0x000fe200078ec0ff */
[----:B------:R-:W-:Y:S01]  /*6c10*/  FMUL R7, R47, R7 ;  /* 0x000000072f077220 */ /* 0x000fe20000400000 */
[----:B------:R-:W-:Y:S01]  /*6c20*/  SHF.L.U32 R66, R70, 0x10, RZ ;  /* 0x0000001046427819 */ /* 0x000fe200000006ff */
[----:B------:R-:W-:Y:S01]  /*6c30*/  FFMA R4, R49, R0, R4 ;  /* 0x0000000031047223 */ /* 0x000fe20000000004 */
[C---:B------:R-:W-:Y:S01]  /*6c40*/  SHF.L.U32 R74, R78.reuse, 0x10, RZ ;  /* 0x000000104e4a7819 */ /* 0x040fe200000006ff */
[----:B------:R-:W-:Y:S01]  /*6c50*/  FMUL R8, R47, R8 ;  /* 0x000000082f087220 */ /* 0x000fe20000400000 */
[----:B------:R-:W-:Y:S01]  /*6c60*/  LOP3.LUT R75, R78, 0xffff0000, RZ, 0xc0, !PT ;  /* 0xffff00004e4b7812 */ /* 0x000fe200078ec0ff */
[C---:B------:R-:W-:Y:S01]  /*6c70*/  FFMA R5, R49.reuse, R2, R5 ;  /* 0x0000000231057223 */ /* 0x040fe20000000005 */
[----:B------:R-:W-:Y:S01]  /*6c80*/  LOP3.LUT R67, R70, 0xffff0000, RZ, 0xc0, !PT ;  /* 0xffff000046437812 */ /* 0x000fe200078ec0ff */
[C---:B------:R-:W-:Y:S01]  /*6c90*/  FFMA R6, R49.reuse, R3, R6 ;  /* 0x0000000331067223 */ /* 0x040fe20000000006 */
[----:B------:R-:W-:Y:S01]  /*6ca0*/  FFMA R7, R49, R48, R7 ;  /* 0x0000003031077223 */ /* 0x000fe20000000007 */
[----:B------:R-:W-:Y:S01]  /*6cb0*/  IADD3 R78, PT, PT, R99, UR8, RZ ;  /* 0x00000008634e7c10 */ /* 0x000fe2000fffe0ff */
[----:B------:R-:W-:Y:S01]  /*6cc0*/  FFMA R8, R49, R50, R8 ;  /* 0x0000003231087223 */ /* 0x000fe20000000008 */
[----:B------:R-:W-:Y:S01]  /*6cd0*/  F2FP.BF16.F32.PACK_AB R4, R5, R4 ;  /* 0x000000040504723e */ /* 0x000fe200000010ff */
[----:B------:R-:W-:Y:S01]  /*6ce0*/  FMUL R9, R47, R9 ;  /* 0x000000092f097220 */ /* 0x000fe20000400000 */
[----:B------:R-:W-:Y:S01]  /*6cf0*/  F2FP.BF16.F32.PACK_AB R5, R7, R6 ;  /* 0x000000060705723e */ /* 0x000fe200000010ff */
[----:B------:R-:W-:Y:S01]  /*6d00*/  FMUL R0, R47, R10 ;  /* 0x0000000a2f007220 */ /* 0x000fe20000400000 */
[-C--:B------:R-:W-:Y:S01]  /*6d10*/  IADD3 R106, PT, PT, R106, R78.reuse, RZ ;  /* 0x0000004e6a6a7210 */ /* 0x080fe20007ffe0ff */
[----:B------:R-:W-:Y:S01]  /*6d20*/  FFMA R9, R49, R51, R9 ;  /* 0x0000003331097223 */ /* 0x000fe20000000009 */
[----:B------:R-:W-:Y:S01]  /*6d30*/  IADD3 R105, PT, PT, R105, R78, RZ ;  /* 0x0000004e69697210 */ /* 0x000fe20007ffe0ff */
[----:B------:R-:W-:Y:S01]  /*6d40*/  FFMA R0, R49, R52, R0 ;  /* 0x0000003431007223 */ /* 0x000fe20000000000 */
[C---:B------:R-:W-:Y:S01]  /*6d50*/  FMUL R2, R47.reuse, R11 ;  /* 0x0000000b2f027220 */ /* 0x040fe20000400000 */
[----:B------:R-:W-:Y:S01]  /*6d60*/  FMUL R3, R47, R12 ;  /* 0x0000000c2f037220 */ /* 0x000fe20000400000 */
[----:B------:R-:W-:Y:S01]  /*6d70*/  F2FP.BF16.F32.PACK_AB R6, R9, R8 ;  /* 0x000000080906723e */ /* 0x000fe200000010ff */
[----:B------:R-:W-:Y:S01]  /*6d80*/  FMUL R10, R47, R13 ;  /* 0x0000000d2f0a7220 */ /* 0x000fe20000400000 */
[C---:B------:R-:W-:Y:S01]  /*6d90*/  FFMA R2, R49.reuse, R53, R2 ;  /* 0x0000003531027223 */ /* 0x040fe20000000002 */
[----:B------:R-:W-:Y:S01]  /*6da0*/  FFMA R3, R49, R54, R3 ;  /* 0x0000003631037223 */ /* 0x000fe20000000003 */
[----:B------:R-:W-:Y:S01]  /*6db0*/  FMUL R11, R47, R14 ;  /* 0x0000000e2f0b7220 */ /* 0x000fe20000400000 */
[----:B------:R-:W-:Y:S01]  /*6dc0*/  FFMA R10, R49, R55, R10 ;  /* 0x00000037310a7223 */ /* 0x000fe2000000000a */
[C---:B------:R-:W-:Y:S01]  /*6dd0*/  FMUL R15, R47.reuse, R15 ;  /* 0x0000000f2f0f7220 */ /* 0x040fe20000400000 */
[C---:B------:R-:W-:Y:S01]  /*6de0*/  FMUL R12, R47.reuse, R16 ;  /* 0x000000102f0c7220 */ /* 0x040fe20000400000 */
[----:B------:R-:W-:Y:S01]  /*6df0*/  FMUL R13, R47, R17 ;  /* 0x000000112f0d7220 */ /* 0x000fe20000400000 */
[----:B------:R-:W-:Y:S01]  /*6e00*/  FFMA R11, R49, R56, R11 ;  /* 0x00000038310b7223 */ /* 0x000fe2000000000b */
[----:B------:R-:W-:Y:S01]  /*6e10*/  FMUL R14, R47, R18 ;  /* 0x000000122f0e7220 */ /* 0x000fe20000400000 */
[----:B------:R-:W-:Y:S01]  /*6e20*/  FFMA R15, R49, R57, R15 ;  /* 0x00000039310f7223 */ /* 0x000fe2000000000f */
[----:B------:R-:W-:Y:S01]  /*6e30*/  FMUL R19, R47, R19 ;  /* 0x000000132f137220 */ /* 0x000fe20000400000 */
[----:B------:R-:W-:Y:S01]  /*6e40*/  F2FP.BF16.F32.PACK_AB R7, R2, R0 ;  /* 0x000000000207723e */ /* 0x000fe200000010ff */
[----:B------:R-:W-:Y:S01]  /*6e50*/  FFMA R12, R49, R58, R12 ;  /* 0x0000003a310c7223 */ /* 0x000fe2000000000c */
[----:B------:R-:W-:Y:S01]  /*6e60*/  FMUL R16, R47, R20 ;  /* 0x000000142f107220 */ /* 0x000fe20000400000 */
[----:B------:R-:W-:Y:S01]  /*6e70*/  FFMA R13, R49, R59, R13 ;  /* 0x0000003b310d7223 */ /* 0x000fe2000000000d */
[----:B------:R-:W-:Y:S01]  /*6e80*/  FMUL R17, R47, R21 ;  /* 0x000000152f117220 */ /* 0x000fe20000400000 */
[----:B------:R1:W-:Y:S01]  /*6e90*/  STS.128 [R99+UR8], R4 ;  /* 0x0000000463007988 */ /* 0x0003e20008000c08 */
[----:B------:R-:W-:Y:S01]  /*6ea0*/  SHF.L.U32 R68, R71, 0x10, RZ ;  /* 0x0000001047447819 */ /* 0x000fe200000006ff */
[----:B------:R-:W-:Y:S01]  /*6eb0*/  FFMA R14, R49, R60, R14 ;  /* 0x0000003c310e7223 */ /* 0x000fe2000000000e */
[----:B------:R-:W-:Y:S01]  /*6ec0*/  LOP3.LUT R69, R71, 0xffff0000, RZ, 0xc0, !PT ;  /* 0xffff000047457812 */ /* 0x000fe200078ec0ff */
[----:B------:R-:W-:Y:S01]  /*6ed0*/  FMUL R18, R47, R22 ;  /* 0x000000162f127220 */ /* 0x000fe20000400000 */
[----:B------:R-:W-:Y:S01]  /*6ee0*/  SHF.L.U32 R70, R76, 0x10, RZ ;  /* 0x000000104c467819 */ /* 0x000fe200000006ff */
[----:B------:R-:W-:Y:S01]  /*6ef0*/  FFMA R19, R49, R61, R19 ;  /* 0x0000003d31137223 */ /* 0x000fe20000000013 */
[----:B------:R-:W-:Y:S01]  /*6f00*/  FMUL R23, R47, R23 ;  /* 0x000000172f177220 */ /* 0x000fe20000400000 */
[----:B------:R-:W-:Y:S01]  /*6f10*/  FFMA R16, R49, R62, R16 ;  /* 0x0000003e31107223 */ /* 0x000fe20000000010 */
[----:B------:R-:W-:Y:S01]  /*6f20*/  FMUL R20, R47, R24 ;  /* 0x000000182f147220 */ /* 0x000fe20000400000 */
[----:B------:R-:W-:Y:S01]  /*6f30*/  FFMA R17, R49, R63, R17 ;  /* 0x0000003f31117223 */ /* 0x000fe20000000011 */
[----:B------:R-:W-:Y:S01]  /*6f40*/  FMUL R21, R47, R25 ;  /* 0x000000192f157220 */ /* 0x000fe20000400000 */
[----:B------:R-:W-:Y:S01]  /*6f50*/  FFMA R18, R49, R64, R18 ;  /* 0x0000004031127223 */ /* 0x000fe20000000012 */
[----:B------:R-:W-:Y:S01]  /*6f60*/  FMUL R22, R47, R26 ;  /* 0x0000001a2f167220 */ /* 0x000fe20000400000 */
[----:B------:R-:W-:Y:S01]  /*6f70*/  F2FP.BF16.F32.PACK_AB R8, R10, R3 ;  /* 0x000000030a08723e */ /* 0x000fe200000010ff */
[----:B------:R-:W-:Y:S01]  /*6f80*/  FFMA R23, R49, R65, R23 ;  /* 0x0000004131177223 */ /* 0x000fe20000000017 */
[----:B------:R-:W-:Y:S01]  /*6f90*/  F2FP.BF16.F32.PACK_AB R9, R15, R11 ;  /* 0x0000000b0f09723e */ /* 0x000fe200000010ff */
[----:B------:R-:W-:Y:S01]  /*6fa0*/  FMUL R27, R47, R27 ;  /* 0x0000001b2f1b7220 */ /* 0x000fe20000400000 */
[----:B------:R-:W-:Y:S01]  /*6fb0*/  F2FP.BF16.F32.PACK_AB R10, R13, R12 ;  /* 0x0000000c0d0a723e */ /* 0x000fe200000010ff */
[----:B------:R-:W-:Y:S01]  /*6fc0*/  FFMA R20, R49, R66, R20 ;  /* 0x0000004231147223 */ /* 0x000fe20000000014 */
[----:B------:R-:W-:Y:S01]  /*6fd0*/  F2FP.BF16.F32.PACK_AB R11, R19, R14 ;  /* 0x0000000e130b723e */ /* 0x000fe200000010ff */
[----:B------:R-:W-:Y:S01]  /*6fe0*/  FMUL R24, R47, R28 ;  /* 0x0000001c2f187220 */ /* 0x000fe20000400000 */
[----:B------:R-:W-:Y:S01]  /*6ff0*/  LOP3.LUT R71, R76, 0xffff0000, RZ, 0xc0, !PT ;  /* 0xffff00004c477812 */ /* 0x000fe200078ec0ff */
[----:B------:R-:W-:Y:S01]  /*7000*/  FFMA R21, R49, R67, R21 ;  /* 0x0000004331157223 */ /* 0x000fe20000000015 */
[----:B------:R-:W-:Y:S01]  /*7010*/  SHF.L.U32 R72, R77, 0x10, RZ ;  /* 0x000000104d487819 */ /* 0x000fe200000006ff */
[----:B------:R1:W-:Y:S01]  /*7020*/  STS.128 [R106+0x10], R8 ;  /* 0x000010086a007388 */ /* 0x0003e20000000c00 */
[----:B------:R-:W-:Y:S01]  /*7030*/  FMUL R25, R47, R29 ;  /* 0x0000001d2f197220 */ /* 0x000fe20000400000 */
[----:B------:R-:W-:Y:S01]  /*7040*/  FFMA R22, R49, R68, R22 ;  /* 0x0000004431167223 */ /* 0x000fe20000000016 */
[----:B------:R-:W-:Y:S01]  /*7050*/  LOP3.LUT R73, R77, 0xffff0000, RZ, 0xc0, !PT ;  /* 0xffff00004d497812 */ /* 0x000fe200078ec0ff */
[----:B------:R-:W-:Y:S01]  /*7060*/  FMUL R26, R47, R30 ;  /* 0x0000001e2f1a7220 */ /* 0x000fe20000400000 */
[----:B------:R-:W-:Y:S01]  /*7070*/  FFMA R27, R49, R69, R27 ;  /* 0x00000045311b7223 */ /* 0x000fe2000000001b */
[----:B------:R-:W-:Y:S01]  /*7080*/  FMUL R31, R47, R31 ;  /* 0x0000001f2f1f7220 */ /* 0x000fe20000400000 */
[----:B------:R-:W-:Y:S01]  /*7090*/  FFMA R24, R49, R70, R24 ;  /* 0x0000004631187223 */ /* 0x000fe20000000018 */
[----:B------:R-:W-:Y:S01]  /*70a0*/  FMUL R28, R47, R32 ;  /* 0x000000202f1c7220 */ /* 0x000fe20000400000 */
[----:B------:R-:W-:Y:S01]  /*70b0*/  FFMA R25, R49, R71, R25 ;  /* 0x0000004731197223 */ /* 0x000fe20000000019 */
[----:B------:R-:W-:Y:S01]  /*70c0*/  SHF.L.U32 R76, R79, 0x10, RZ ;  /* 0x000000104f4c7819 */ /* 0x000fe200000006ff */
[----:B------:R-:W-:Y:S01]  /*70d0*/  FMUL R29, R47, R33 ;  /* 0x000000212f1d7220 */ /* 0x000fe20000400000 */
[----:B------:R-:W-:Y:S01]  /*70e0*/  F2FP.BF16.F32.PACK_AB R16, R17, R16 ;  /* 0x000000101110723e */ /* 0x000fe200000010ff */
[----:B------:R-:W-:Y:S01]  /*70f0*/  FFMA R26, R49, R72, R26 ;  /* 0x00000048311a7223 */ /* 0x000fe2000000001a */
[----:B------:R-:W-:Y:S01]  /*7100*/  LOP3.LUT R77, R79, 0xffff0000, RZ, 0xc0, !PT ;  /* 0xffff00004f4d7812 */ /* 0x000fe200078ec0ff */
[----:B------:R-:W-:Y:S01]  /*7110*/  FMUL R30, R47, R34 ;  /* 0x000000222f1e7220 */ /* 0x000fe20000400000 */
[----:B------:R-:W-:Y:S01]  /*7120*/  F2FP.BF16.F32.PACK_AB R17, R23, R18 ;  /* 0x000000121711723e */ /* 0x000fe200000010ff */
[----:B------:R-:W-:Y:S01]  /*7130*/  FFMA R31, R49, R73, R31 ;  /* 0x00000049311f7223 */ /* 0x000fe2000000001f */
[----:B------:R-:W-:Y:S01]  /*7140*/  FMUL R35, R47, R35 ;  /* 0x000000232f237220 */ /* 0x000fe20000400000 */
[----:B------:R-:W-:Y:S01]  /*7150*/  F2FP.BF16.F32.PACK_AB R18, R21, R20 ;  /* 0x000000141512723e */ /* 0x000fe200000010ff */
[----:B------:R-:W-:Y:S01]  /*7160*/  FFMA R28, R49, R74, R28 ;  /* 0x0000004a311c7223 */ /* 0x000fe2000000001c */
[----:B------:R-:W-:Y:S01]  /*7170*/  F2FP.BF16.F32.PACK_AB R19, R27, R22 ;  /* 0x000000161b13723e */ /* 0x000fe200000010ff */
[C---:B------:R-:W-:Y:S01]  /*7180*/  FFMA R29, R49.reuse, R75, R29 ;  /* 0x0000004b311d7223 */ /* 0x040fe2000000001d */
[C---:B------:R-:W-:Y:S01]  /*7190*/  FFMA R30, R49.reuse, R76, R30 ;  /* 0x0000004c311e7223 */ /* 0x040fe2000000001e */
[----:B------:R-:W-:Y:S01]  /*71a0*/  FFMA R35, R49, R77, R35 ;  /* 0x0000004d31237223 */ /* 0x000fe20000000023 */
[----:B------:R-:W-:Y:S01]  /*71b0*/  F2FP.BF16.F32.PACK_AB R24, R25, R24 ;  /* 0x000000181918723e */ /* 0x000fe200000010ff */
[----:B------:R1:W-:Y:S01]  /*71c0*/  STS.128 [R105+0x20], R16 ;  /* 0x0000201069007388 */ /* 0x0003e20000000c00 */
[----:B------:R-:W-:Y:S02]  /*71d0*/  F2FP.BF16.F32.PACK_AB R25, R31, R26 ;  /* 0x0000001a1f19723e */ /* 0x000fe400000010ff */
[----:B------:R-:W-:Y:S02]  /*71e0*/  F2FP.BF16.F32.PACK_AB R26, R29, R28 ;  /* 0x0000001c1d1a723e */ /* 0x000fe400000010ff */
[----:B------:R-:W-:Y:S02]  /*71f0*/  F2FP.BF16.F32.PACK_AB R27, R35, R30 ;  /* 0x0000001e231b723e */ /* 0x000fe400000010ff */
[----:B------:R-:W-:Y:S05]  /*7200*/  IADD3 R0, PT, PT, R98, R106, RZ ;  /* 0x0000006a62007210 */ /* 0x000fea0007ffe0ff */
        /* <DEDUP_REMOVED lines=9> */
[----:B------:R-:W-:Y:S02]  /*72a0*/  UIADD3 UR10, UP0, UPT, UR54, 0x680, URZ ;  /* 0x00000680360a7890 */ /* 0x000fe4000ff1e0ff */
[----:B------:R-:W-:Y:S02]  /*72b0*/  UIADD3 UR5, UPT, UPT, UR41, 0x20, URZ ;  /* 0x0000002029057890 */ /* 0x000fe4000fffe0ff */
[----:B------:R-:W-:Y:S02]  /*72c0*/  UIADD3 UR4, UPT, UPT, UR48, 0x200, UR8 ;  /* 0x0000020030047890 */ /* 0x000fe4000fffe008 */
[----:B------:R-:W-:Y:S01]  /*72d0*/  UIADD3.X UR11, UPT, UPT, URZ, UR55, URZ, UP0, !UPT ;  /* 0x00000037ff0b7290 */ /* 0x000fe200087fe4ff */
[----:B------:R-:W-:Y:S01]  /*72e0*/  UMOV UR6, UR42 ;  /* 0x0000002a00067c82 */ /* 0x000fe20008000000 */
[----:B------:R-:W-:Y:S07]  /*72f0*/  UMOV UR7, UR36 ;  /* 0x0000002400077c82 */ /* 0x000fee0008000000 */
[----:B------:R2:W-:Y:S02]  /*7300*/  UTMASTG.3D [UR4], [UR10] ;  /* 0x000000040a0073b5 */ /* 0x0005e40008010000 */
[----:B--2---:R0:W-:Y:S02]  /*7310*/  UTMACMDFLUSH ;  /* 0x00000000000079b7 */ /* 0x0041e40000000000 */
.L_x_110:
[----:B------:R-:W-:Y:S05]  /*7320*/  BSYNC.RECONVERGENT B0 ;  /* 0x0000000000007941 */ /* 0x000fea0003800200 */
.L_x_109:
[----:B------:R-:W-:Y:S01]  /*7330*/  UIADD3 UR43, UPT, UPT, UR43, 0x1, URZ ;  /* 0x000000012b2b7890 */ /* 0x000fe2000fffe0ff */
[----:B------:R-:W-:Y:S03]  /*7340*/  BSSY.RECONVERGENT B0, `(.L_x_111) ;  /* 0x0000008000007945 */ /* 0x000fe60003800200 */
[----:B------:R-:W-:Y:S04]  /*7350*/  UISETP.NE.AND UP0, UPT, UR43, 0x3, UPT ;  /* 0x000000032b00788c */ /* 0x000fe8000bf05270 */
[----:B------:R-:W-:Y:S02]  /*7360*/  UISETP.EQ.XOR UP1, UPT, UR40, 0x3, !UP0 ;  /* 0x000000032800788c */ /* 0x000fe4000c722a70 */
[----:B------:R-:W-:Y:S02]  /*7370*/  USEL UR56, UR43, URZ, UP0 ;  /* 0x000000ff2b387287 */ /* 0x000fe40008000000 */
[----:B------:R-:W-:Y:S04]  /*7380*/  USEL UR4, URZ, 0x1, !UP1 ;  /* 0x00000001ff047887 */ /* 0x000fe8000c800000 */
[----:B------:R-:W-:Y:S01]  /*7390*/  ULOP3.LUT UR51, UR51, UR4, URZ, 0x3c, !UPT ;  /* 0x0000000433337292 */ /* 0x000fe2000f8e3cff */
[----:B------:R-:W-:Y:S11]  /*73a0*/  @P0 BRA `(.L_x_112) ;  /* 0x0000000000040947 */ /* 0x000ff60003800000 */
[----:B------:R-:W-:Y:S04]  /*73b0*/  DEPBAR.LE SB0, 0x1 ;  /* 0x000080400000791a */ /* 0x000fe80000000000 */
.L_x_112:
[----:B------:R-:W-:Y:S05]  /*73c0*/  BSYNC.RECONVERGENT B0 ;  /* 0x0000000000007941 */ /* 0x000fea0003800200 */
.L_x_111:
[----:B------:R-:W-:Y:S01]  /*73d0*/  BAR.SYNC.DEFER_BLOCKING 0x1, 0x80 ;  /* 0x0042000000007b1d */ /* 0x000fe20000010000 */
[----:B------:R-:W-:Y:S01]  /*73e0*/  UISETP.NE.AND UP0, UPT, UR50, -0x2, UPT ;  /* 0xfffffffe3200788c */ /* 0x000fe2000bf05270 */
[----:B------:R-:W-:Y:S08]  /*73f0*/  IADD3 R45, PT, PT, R45, 0x1, RZ ;  /* 0x000000012d2d7810 */ /* 0x000ff00007ffe0ff */
[----:B------:R-:W-:Y:S05]  /*7400*/  BRA.U !UP0, `(.L_x_113) ;  /* 0x0000000108287547 */ /* 0x000fea000b800000 */
[----:B------:R-:W-:Y:S01]  /*7410*/  ISETP.NE.AND P0, PT, R104, RZ, PT ;  /* 0x000000ff6800720c */ /* 0x000fe20003f05270 */
[----:B------:R-:W-:Y:S01]  /*7420*/  IMAD.U32 R2, RZ, RZ, UR49 ;  /* 0x00000031ff027e24 */ /* 0x000fe2000f8e00ff */
[----:B------:R-:W-:Y:S01]  /*7430*/  UIADD3 UR49, UPT, UPT, UR49, 0x1, URZ ;  /* 0x0000000131317890 */ /* 0x000fe2000fffe0ff */
[----:B-1----:R-:W-:Y:S03]  /*7440*/  IMAD.U32 R0, RZ, RZ, UR37 ;  /* 0x00000025ff007e24 */ /* 0x002fe6000f8e00ff */
[----:B------:R-:W-:Y:S04]  /*7450*/  UISETP.NE.AND UP0, UPT, UR49, 0x3, UPT ;  /* 0x000000033100788c */ /* 0x000fe8000bf05270 */
[----:B------:R-:W-:Y:S03]  /*7460*/  USEL UR49, UR49, URZ, UP0 ;  /* 0x000000ff31317287 */ /* 0x000fe60008000000 */
[----:B------:R-:W-:Y:S05]  /*7470*/  @P0 LEA R2, R2, UR48, 0x3 ;  /* 0x0000003002020c11 */ /* 0x000fea000f8e18ff */
[----:B------:R-:W-:Y:S05]  /*7480*/  @P0 VIADD R2, R2, 0x98 ;  /* 0x0000009802020836 */ /* 0x000fea0000000000 */
[----:B------:R-:W-:Y:S04]  /*7490*/  @P0 PRMT R0, R0, 0x654, R2 ;  /* 0x0000065400000816 */ /* 0x000fe80000000002 */
[----:B------:R2:W-:Y:S03]  /*74a0*/  @P0 SYNCS.ARRIVE.TRANS64.RED.A1T0 RZ, [R0+URZ], RZ ;  /* 0x000000ff00ff09a7 */ /* 0x0005e600081004ff */
.L_x_113:
[----:B------:R-:W-:Y:S01]  /*74b0*/  ISETP.NE.AND P2, PT, R101, RZ, PT ;  /* 0x000000ff6500720c */ /* 0x000fe20003f45270 */
[----:B------:R-:W-:Y:S01]  /*74c0*/  UIADD3 UR50, UPT, UPT, UR50, 0x2, URZ ;  /* 0x0000000232327890 */ /* 0x000fe2000fffe0ff */
[----:B------:R-:W-:Y:S01]  /*74d0*/  ISETP.NE.AND P0, PT, R103, 0x2, PT ;  /* 0x000000026700780c */ /* 0x000fe20003f05270 */
[----:B------:R-:W-:Y:S01]  /*74e0*/  IMAD.IADD R14, R43, 0x1, R86 ;  /* 0x000000012b0e7824 */ /* 0x000fe200078e0256 */
[----:B------:R-:W-:Y:S01]  /*74f0*/  ISETP.NE.AND P1, PT, R45, 0x4, PT ;  /* 0x000000042d00780c */ /* 0x000fe20003f25270 */
[----:B------:R-:W-:Y:S01]  /*7500*/  IMAD.IADD R15, R44, 0x1, R87 ;  /* 0x000000012c0f7824 */ /* 0x000fe200078e0257 */
[----:B------:R-:W-:Y:S02]  /*7510*/  SEL R2, RZ, 0x1, P0 ;  /* 0x00000001ff027807 */ /* 0x000fe40000000000 */
[----:B-12---:R-:W-:Y:S02]  /*7520*/  SEL R0, RZ, 0x1, P1 ;  /* 0x00000001ff007807 */ /* 0x006fe40000800000 */
[----:B------:R-:W-:Y:S02]  /*7530*/  LOP3.LUT R96, R96, R2, RZ, 0x3c, !PT ;  /* 0x0000000260607212 */ /* 0x000fe400078e3cff */
[----:B------:R-:W-:Y:S02]  /*7540*/  LOP3.LUT R97, R97, R0, RZ, 0x3c, !PT ;  /* 0x0000000061617212 */ /* 0x000fe400078e3cff */
[----:B------:R-:W-:Y:S02]  /*7550*/  @P2 R2UR UR36, R95 ;  /* 0x000000005f2422ca */ /* 0x000fe400000e0000 */
[----:B------:R-:W-:Y:S02]  /*7560*/  SEL R103, R103, RZ, P0 ;  /* 0x000000ff67677207 */ /* 0x000fe40000000000 */
[----:B------:R-:W-:Y:S01]  /*7570*/  SEL R45, R45, RZ, P1 ;  /* 0x000000ff2d2d7207 */ /* 0x000fe20000800000 */
[----:B------:R-:W-:Y:S10]  /*7580*/  @P2 BRA `(.L_x_114) ;  /* 0xffffffd800042947 */ /* 0x000ff4000383ffff */
[----:B------:R-:W-:-:S09]  /*7590*/  UISETP.NE.AND UP0, UPT, UR53, URZ, UPT ;  /* 0x000000ff3500728c */ /* 0x000fd2000bf05270 */
[----:B------:R-:W-:Y:S05]  /*75a0*/  BRA.U !UP0, `(.L_x_115) ;  /* 0x0000000108487547 */ /* 0x000fea000b800000 */
[----:B------:R-:W1:Y:S02]  /*75b0*/  LDCU.64 UR4, c[0x0][0x890] ;  /* 0x00011200ff0477ac */ /* 0x000e640008000a00 */
[----:B-1----:R-:W-:-:S04]  /*75c0*/  UISETP.NE.U32.AND UP0, UPT, UR4, URZ, UPT ;  /* 0x000000ff0400728c */ /* 0x002fc8000bf05070 */
[----:B------:R-:W-:-:S09]  /*75d0*/  UISETP.NE.AND.EX UP0, UPT, UR5, URZ, UPT, UP0 ;  /* 0x000000ff0500728c */ /* 0x000fd2000bf05300 */
[----:B------:R-:W-:Y:S05]  /*75e0*/  BRA.U UP0, `(.L_x_116) ;  /* 0x00000001000c7547 */ /* 0x000fea000b800000 */
[----:B------:R-:W-:-:S13]  /*75f0*/  FSETP.NEU.AND P0, PT, R49, RZ, PT ;  /* 0x000000ff3100720b */ /* 0x000fda0003f0d000 */
[----:B------:R-:W-:Y:S05]  /*7600*/  @!P0 EXIT ;  /* 0x000000000000894d */ /* 0x000fea0003800000 */
[----:B------:R-:W-:Y:S05]  /*7610*/  BRA `(.L_x_115) ;  /* 0x00000000002c7947 */ /* 0x000fea0003800000 */
.L_x_116:
[----:B------:R-:W-:Y:S01]  /*7620*/  ISETP.NE.AND P0, PT, R102, RZ, PT ;  /* 0x000000ff6600720c */ /* 0x000fe20003f05270 */
[----:B------:R-:W-:-:S12]  /*7630*/  BSSY.RECONVERGENT B0, `(.L_x_115) ;  /* 0x0000009000007945 */ /* 0x000fd80003800200 */
[----:B------:R-:W-:Y:S05]  /*7640*/  @P0 BRA `(.L_x_117) ;  /* 0x0000000000140947 */ /* 0x000fea0003800000 */
[----:B------:R-:W1:Y:S02]  /*7650*/  LDCU.64 UR4, c[0x0][0x888] ;  /* 0x00011100ff0477ac */ /* 0x000e640008000a00 */
[----:B-1----:R-:W-:-:S04]  /*7660*/  ISETP.NE.U32.AND P0, PT, RZ, UR4, PT ;  /* 0x00000004ff007c0c */ /* 0x002fc8000bf05070 */
[----:B------:R-:W-:-:S13]  /*7670*/  ISETP.NE.AND.EX P0, PT, RZ, UR5, PT, P0 ;  /* 0x00000005ff007c0c */ /* 0x000fda000bf05300 */
[----:B------:R-:W-:Y:S05]  /*7680*/  @!P0 EXIT ;  /* 0x000000000000894d */ /* 0x000fea0003800000 */
[----:B------:R-:W-:Y:S05]  /*7690*/  BRA `(.L_x_118) ;  /* 0x0000000000087947 */ /* 0x000fea0003800000 */
.L_x_117:
[----:B------:R-:W-:-:S13]  /*76a0*/  FSETP.NEU.AND P0, PT, R49, RZ, PT ;  /* 0x000000ff3100720b */ /* 0x000fda0003f0d000 */
[----:B------:R-:W-:Y:S05]  /*76b0*/  @!P0 EXIT ;  /* 0x000000000000894d */ /* 0x000fea0003800000 */
.L_x_118:
[----:B------:R-:W-:Y:S05]  /*76c0*/  BSYNC.RECONVERGENT B0 ;  /* 0x0000000000007941 */ /* 0x000fea0003800200 */
.L_x_115:
[----:B------:R-:W-:Y:S01]  /*76d0*/  ULEA UR4, UR49, UR48, 0x3 ;  /* 0x0000003031047291 */ /* 0x000fe2000f8e18ff */
[----:B------:R-:W-:-:S04]  /*76e0*/  DEPBAR.LE SB0, 0x0 ;  /* 0x000080000000791a */ /* 0x000fc80000000000 */
[----:B------:R-:W-:-:S04]  /*76f0*/  UIADD3 UR4, UPT, UPT, UR4, 0x98, URZ ;  /* 0x0000009804047890 */ /* 0x000fc8000fffe0ff */
[----:B------:R-:W-:-:S09]  /*7700*/  UPRMT UR4, UR37, 0x654, UR4 ;  /* 0x0000065425047896 */ /* 0x000fd20008000004 */
[----:B------:R-:W-:Y:S01]  /*7710*/  SYNCS.ARRIVE.TRANS64.RED.A1T0 RZ, [UR4], RZ ;  /* 0x000000ffffff79a7 */ /* 0x000fe20008100404 */
[----:B------:R-:W-:Y:S05]  /*7720*/  EXIT ;  /* 0x000000000000794d */ /* 0x000fea0003800000 */
.L_x_19:
[----:B--2---:R2:W1:Y:S02]  /*7730*/  SYNCS.PHASECHK.TRANS64.TRYWAIT P0, [R2+URZ+0x130], R3 ;  /* 0x00013003020075a7 */ /* 0x00446400080011ff */
[----:B-1----:R-:W-:Y:S05]  /*7740*/  @!P0 NANOSLEEP.SYNCS 0x989680 ;  /* 0x009896800000895d */ /* 0x002fea0003900000 */
[----:B------:R-:W1:Y:S02]  /*7750*/  @!P0 SYNCS.PHASECHK.TRANS64 P0, [R2+URZ+0x130], R3 ;  /* 0x00013003020085a7 */ /* 0x000e6400080010ff */
[----:B-1----:R-:W-:Y:S05]  /*7760*/  @!P0 BRA `(.L_x_19) ;  /* 0xfffffffc00f08947 */ /* 0x002fea000383ffff */
[----:B------:R-:W-:Y:S05]  /*7770*/  BRA `(.L_x_119) ;  /* 0xffffff9c00b07947 */ /* 0x000fea000383ffff */
.L_x_22:
[----:B-1----:R-:W-:-:S07]  /*7780*/  MOV R2, UR33 ;  /* 0x0000002100027c02 */ /* 0x002fce0008000f00 */
.L_x_120:
[----:B-1----:R1:W2:Y:S02]  /*7790*/  SYNCS.PHASECHK.TRANS64.TRYWAIT P0, [R2+URZ+0x40], R4 ;  /* 0x00004004020075a7 */ /* 0x0022a400080011ff */
[----:B--2---:R-:W-:Y:S05]  /*77a0*/  @!P0 NANOSLEEP.SYNCS 0x989680 ;  /* 0x009896800000895d */ /* 0x004fea0003900000 */
[----:B------:R-:W2:Y:S02]  /*77b0*/  @!P0 SYNCS.PHASECHK.TRANS64 P0, [R2+URZ+0x40], R4 ;  /* 0x00004004020085a7 */ /* 0x000ea400080010ff */
[----:B--2---:R-:W-:Y:S05]  /*77c0*/  @!P0 BRA `(.L_x_120) ;  /* 0xfffffffc00f08947 */ /* 0x004fea000383ffff */
[----:B------:R-:W-:Y:S05]  /*77d0*/  BRA `(.L_x_21) ;  /* 0xffffffa000007947 */ /* 0x000fea000383ffff */
.L_x_28:
[----:B-1----:R-:W-:-:S07]  /*77e0*/  MOV R2, UR17 ;  /* 0x0000001100027c02 */ /* 0x002fce0008000f00 */
.L_x_121:
[----:B-1----:R1:W2:Y:S02]  /*77f0*/  SYNCS.PHASECHK.TRANS64.TRYWAIT P0, [R2+URZ+0x40], R4 ;  /* 0x00004004020075a7 */ /* 0x0022a400080011ff */
[----:B--2---:R-:W-:Y:S05]  /*7800*/  @!P0 NANOSLEEP.SYNCS 0x989680 ;  /* 0x009896800000895d */ /* 0x004fea0003900000 */
[----:B------:R-:W2:Y:S02]  /*7810*/  @!P0 SYNCS.PHASECHK.TRANS64 P0, [R2+URZ+0x40], R4 ;  /* 0x00004004020085a7 */ /* 0x000ea400080010ff */
[----:B--2---:R-:W-:Y:S05]  /*7820*/  @!P0 BRA `(.L_x_121) ;  /* 0xfffffffc00f08947 */ /* 0x004fea000383ffff */
[----:B------:R-:W-:Y:S05]  /*7830*/  BRA `(.L_x_27) ;  /* 0xffffffa000a87947 */ /* 0x000fea000383ffff */
.L_x_32:
[----:B-1----:R1:W2:Y:S02]  /*7840*/  SYNCS.PHASECHK.TRANS64.TRYWAIT P0, [R2+URZ+0xc0], R3 ;  /* 0x0000c003020075a7 */ /* 0x0022a400080011ff */
[----:B--2---:R-:W-:Y:S05]  /*7850*/  @!P0 NANOSLEEP.SYNCS 0x989680 ;  /* 0x009896800000895d */ /* 0x004fea0003900000 */
[----:B------:R-:W2:Y:S02]  /*7860*/  @!P0 SYNCS.PHASECHK.TRANS64 P0, [R2+URZ+0xc0], R3 ;  /* 0x0000c003020085a7 */ /* 0x000ea400080010ff */
[----:B--2---:R-:W-:Y:S05]  /*7870*/  @!P0 BRA `(.L_x_32) ;  /* 0xfffffffc00f08947 */ /* 0x004fea000383ffff */
[----:B------:R-:W-:Y:S05]  /*7880*/  BRA `(.L_x_122) ;  /* 0xffffffa400387947 */ /* 0x000fea000383ffff */
.L_x_36:
[----:B----4-:R-:W-:-:S07]  /*7890*/  MOV R0, UR5 ;  /* 0x0000000500007c02 */ /* 0x010fce0008000f00 */
.L_x_123:
[----:B-1----:R1:W2:Y:S02]  /*78a0*/  SYNCS.PHASECHK.TRANS64.TRYWAIT P0, [R0+URZ], R2 ;  /* 0x00000002000075a7 */ /* 0x0022a400080011ff */
[----:B--2---:R-:W-:Y:S05]  /*78b0*/  @!P0 NANOSLEEP.SYNCS 0x989680 ;  /* 0x009896800000895d */ /* 0x004fea0003900000 */
[----:B------:R-:W2:Y:S02]  /*78c0*/  @!P0 SYNCS.PHASECHK.TRANS64 P0, [R0+URZ], R2 ;  /* 0x00000002000085a7 */ /* 0x000ea400080010ff */
[----:B--2---:R-:W-:Y:S05]  /*78d0*/  @!P0 BRA `(.L_x_123) ;  /* 0xfffffffc00f08947 */ /* 0x004fea000383ffff */
[----:B------:R-:W-:Y:S05]  /*78e0*/  BRA `(.L_x_124) ;  /* 0xffffffa800a87947 */ /* 0x000fea000383ffff */
.L_x_37:
[----:B----4-:R-:W-:-:S07]  /*78f0*/  MOV R0, UR5 ;  /* 0x0000000500007c02 */ /* 0x010fce0008000f00 */
.L_x_125:
[----:B-1----:R1:W2:Y:S02]  /*7900*/  SYNCS.PHASECHK.TRANS64.TRYWAIT P0, [R0+URZ], R3 ;  /* 0x00000003000075a7 */ /* 0x0022a400080011ff */
[----:B--2---:R-:W-:Y:S05]  /*7910*/  @!P0 NANOSLEEP.SYNCS 0x989680 ;  /* 0x009896800000895d */ /* 0x004fea0003900000 */
[----:B------:R-:W2:Y:S02]  /*7920*/  @!P0 SYNCS.PHASECHK.TRANS64 P0, [R0+URZ], R3 ;  /* 0x00000003000085a7 */ /* 0x000ea400080010ff */
[----:B--2---:R-:W-:Y:S05]  /*7930*/  @!P0 BRA `(.L_x_125) ;  /* 0xfffffffc00f08947 */ /* 0x004fea000383ffff */
[----:B------:R-:W-:Y:S05]  /*7940*/  BRA `(.L_x_126) ;  /* 0xffffffa800b47947 */ /* 0x000fea000383ffff */
.L_x_38:
[----:B----4-:R-:W-:-:S07]  /*7950*/  MOV R0, UR5 ;  /* 0x0000000500007c02 */ /* 0x010fce0008000f00 */
.L_x_127:
[----:B-1----:R1:W2:Y:S02]  /*7960*/  SYNCS.PHASECHK.TRANS64.TRYWAIT P0, [R0+URZ], R3 ;  /* 0x00000003000075a7 */ /* 0x0022a400080011ff */
[----:B--2---:R-:W-:Y:S05]  /*7970*/  @!P0 NANOSLEEP.SYNCS 0x989680 ;  /* 0x009896800000895d */ /* 0x004fea0003900000 */
[----:B------:R-:W2:Y:S02]  /*7980*/  @!P0 SYNCS.PHASECHK.TRANS64 P0, [R0+URZ], R3 ;  /* 0x00000003000085a7 */ /* 0x000ea400080010ff */
[----:B--2---:R-:W-:Y:S05]  /*7990*/  @!P0 BRA `(.L_x_127) ;  /* 0xfffffffc00f08947 */ /* 0x004fea000383ffff */
[----:B------:R-:W-:Y:S05]  /*79a0*/  BRA `(.L_x_128) ;  /* 0xffffffa800c07947 */ /* 0x000fea000383ffff */
.L_x_39:
[----:B----4-:R-:W-:-:S07]  /*79b0*/  MOV R0, UR5 ;  /* 0x0000000500007c02 */ /* 0x010fce0008000f00 */
.L_x_129:
[----:B-1----:R1:W2:Y:S02]  /*79c0*/  SYNCS.PHASECHK.TRANS64.TRYWAIT P0, [R0+URZ], R3 ;  /* 0x00000003000075a7 */ /* 0x0022a400080011ff */
[----:B--2---:R-:W-:Y:S05]  /*79d0*/  @!P0 NANOSLEEP.SYNCS 0x989680 ;  /* 0x009896800000895d */ /* 0x004fea0003900000 */
[----:B------:R-:W2:Y:S02]  /*79e0*/  @!P0 SYNCS.PHASECHK.TRANS64 P0, [R0+URZ], R3 ;  /* 0x00000003000085a7 */ /* 0x000ea400080010ff */
[----:B--2---:R-:W-:Y:S05]  /*79f0*/  @!P0 BRA `(.L_x_129) ;  /* 0xfffffffc00f08947 */ /* 0x004fea000383ffff */
[----:B------:R-:W-:Y:S05]  /*7a00*/  BRA `(.L_x_130) ;  /* 0xffffffa800cc7947 */ /* 0x000fea000383ffff */
.L_x_40:
[----:B----4-:R-:W-:-:S07]  /*7a10*/  MOV R0, UR5 ;  /* 0x0000000500007c02 */ /* 0x010fce0008000f00 */
.L_x_131:
[----:B-1----:R1:W2:Y:S02]  /*7a20*/  SYNCS.PHASECHK.TRANS64.TRYWAIT P0, [R0+URZ], R3 ;  /* 0x00000003000075a7 */ /* 0x0022a400080011ff */
[----:B--2---:R-:W-:Y:S05]  /*7a30*/  @!P0 NANOSLEEP.SYNCS 0x989680 ;  /* 0x009896800000895d */ /* 0x004fea0003900000 */
[----:B------:R-:W2:Y:S02]  /*7a40*/  @!P0 SYNCS.PHASECHK.TRANS64 P0, [R0+URZ], R3 ;  /* 0x00000003000085a7 */ /* 0x000ea400080010ff */
[----:B--2---:R-:W-:Y:S05]  /*7a50*/  @!P0 BRA `(.L_x_131) ;  /* 0xfffffffc00f08947 */ /* 0x004fea000383ffff */
[----:B------:R-:W-:Y:S05]  /*7a60*/  BRA `(.L_x_132) ;  /* 0xffffffa800d87947 */ /* 0x000fea000383ffff */
.L_x_41:
[----:B----4-:R-:W-:-:S07]  /*7a70*/  MOV R0, UR5 ;  /* 0x0000000500007c02 */ /* 0x010fce0008000f00 */
.L_x_133:
[----:B-1----:R1:W2:Y:S02]  /*7a80*/  SYNCS.PHASECHK.TRANS64.TRYWAIT P0, [R0+URZ], R3 ;  /* 0x00000003000075a7 */ /* 0x0022a400080011ff */
[----:B--2---:R-:W-:Y:S05]  /*7a90*/  @!P0 NANOSLEEP.SYNCS 0x989680 ;  /* 0x009896800000895d */ /* 0x004fea0003900000 */
[----:B------:R-:W2:Y:S02]  /*7aa0*/  @!P0 SYNCS.PHASECHK.TRANS64 P0, [R0+URZ], R3 ;  /* 0x00000003000085a7 */ /* 0x000ea400080010ff */
[----:B--2---:R-:W-:Y:S05]  /*7ab0*/  @!P0 BRA `(.L_x_133) ;  /* 0xfffffffc00f08947 */ /* 0x004fea000383ffff */
[----:B------:R-:W-:Y:S05]  /*7ac0*/  BRA `(.L_x_134) ;  /* 0xffffffa800e47947 */ /* 0x000fea000383ffff */
.L_x_42:
[----:B----4-:R-:W-:-:S07]  /*7ad0*/  MOV R0, UR5 ;  /* 0x0000000500007c02 */ /* 0x010fce0008000f00 */
.L_x_135:
[----:B-1----:R1:W2:Y:S02]  /*7ae0*/  SYNCS.PHASECHK.TRANS64.TRYWAIT P0, [R0+URZ], R3 ;  /* 0x00000003000075a7 */ /* 0x0022a400080011ff */
[----:B--2---:R-:W-:Y:S05]  /*7af0*/  @!P0 NANOSLEEP.SYNCS 0x989680 ;  /* 0x009896800000895d */ /* 0x004fea0003900000 */
[----:B------:R-:W2:Y:S02]  /*7b00*/  @!P0 SYNCS.PHASECHK.TRANS64 P0, [R0+URZ], R3 ;  /* 0x00000003000085a7 */ /* 0x000ea400080010ff */
[----:B--2---:R-:W-:Y:S05]  /*7b10*/  @!P0 BRA `(.L_x_135) ;  /* 0xfffffffc00f08947 */ /* 0x004fea000383ffff */
[----:B------:R-:W-:Y:S05]  /*7b20*/  BRA `(.L_x_136) ;  /* 0xffffffa800f07947 */ /* 0x000fea000383ffff */
.L_x_45:
[----:B-1----:R1:W2:Y:S02]  /*7b30*/  SYNCS.PHASECHK.TRANS64.TRYWAIT P0, [R0+URZ+0x120], R4 ;  /* 0x00012004000075a7 */ /* 0x0022a400080011ff */
[----:B--2---:R-:W-:Y:S05]  /*7b40*/  @!P0 NANOSLEEP.SYNCS 0x989680 ;  /* 0x009896800000895d */ /* 0x004fea0003900000 */
[----:B------:R-:W2:Y:S02]  /*7b50*/  @!P0 SYNCS.PHASECHK.TRANS64 P0, [R0+URZ+0x120], R4 ;  /* 0x00012004000085a7 */ /* 0x000ea400080010ff */
[----:B--2---:R-:W-:Y:S05]  /*7b60*/  @!P0 BRA `(.L_x_45) ;  /* 0xfffffffc00f08947 */ /* 0x004fea000383ffff */
[----:B------:R-:W-:Y:S05]  /*7b70*/  BRA `(.L_x_137) ;  /* 0xffffffac004c7947 */ /* 0x000fea000383ffff */
.L_x_46:
[----:B------:R-:W-:-:S07]  /*7b80*/  MOV R0, UR5 ;  /* 0x0000000500007c02 */ /* 0x000fce0008000f00 */
.L_x_138:
[----:B-1----:R1:W2:Y:S02]  /*7b90*/  SYNCS.PHASECHK.TRANS64.TRYWAIT P0, [R0+URZ+0xd0], R5 ;  /* 0x0000d005000075a7 */ /* 0x0022a400080011ff */
[----:B--2---:R-:W-:Y:S05]  /*7ba0*/  @!P0 NANOSLEEP.SYNCS 0x989680 ;  /* 0x009896800000895d */ /* 0x004fea0003900000 */
[----:B------:R-:W2:Y:S02]  /*7bb0*/  @!P0 SYNCS.PHASECHK.TRANS64 P0, [R0+URZ+0xd0], R5 ;  /* 0x0000d005000085a7 */ /* 0x000ea400080010ff */
[----:B--2---:R-:W-:Y:S05]  /*7bc0*/  @!P0 BRA `(.L_x_138) ;  /* 0xfffffffc00f08947 */ /* 0x004fea000383ffff */
[----:B------:R-:W-:Y:S05]  /*7bd0*/  BRA `(.L_x_139) ;  /* 0xffffffac005c7947 */ /* 0x000fea000383ffff */
.L_x_47:
[----:B-1----:R1:W2:Y:S02]  /*7be0*/  SYNCS.PHASECHK.TRANS64.TRYWAIT P1, [R0+URZ+0xc0], R4 ;  /* 0x0000c004000075a7 */ /* 0x0022a400080211ff */
[----:B--2---:R-:W-:Y:S05]  /*7bf0*/  @!P1 NANOSLEEP.SYNCS 0x989680 ;  /* 0x009896800000995d */ /* 0x004fea0003900000 */
[----:B------:R-:W2:Y:S02]  /*7c00*/  @!P1 SYNCS.PHASECHK.TRANS64 P1, [R0+URZ+0xc0], R4 ;  /* 0x0000c004000095a7 */ /* 0x000ea400080210ff */
[----:B--2---:R-:W-:Y:S05]  /*7c10*/  @!P1 BRA `(.L_x_47) ;  /* 0xfffffffc00f09947 */ /* 0x004fea000383ffff */
[----:B------:R-:W-:Y:S05]  /*7c20*/  BRA `(.L_x_140) ;  /* 0xffffffac008c7947 */ /* 0x000fea000383ffff */
.L_x_50:
[----:B------:R-:W-:-:S07]  /*7c30*/  MOV R0, UR5 ;  /* 0x0000000500007c02 */ /* 0x000fce0008000f00 */
.L_x_141:
[----:B-1----:R1:W2:Y:S02]  /*7c40*/  SYNCS.PHASECHK.TRANS64.TRYWAIT P0, [R0+URZ+0xd0], R2 ;  /* 0x0000d002000075a7 */ /* 0x0022a400080011ff */
[----:B--2---:R-:W-:Y:S05]  /*7c50*/  @!P0 NANOSLEEP.SYNCS 0x989680 ;  /* 0x009896800000895d */ /* 0x004fea0003900000 */
[----:B------:R-:W2:Y:S02]  /*7c60*/  @!P0 SYNCS.PHASECHK.TRANS64 P0, [R0+URZ+0xd0], R2 ;  /* 0x0000d002000085a7 */ /* 0x000ea400080010ff */
[----:B--2---:R-:W-:Y:S05]  /*7c70*/  @!P0 BRA `(.L_x_141) ;  /* 0xfffffffc00f08947 */ /* 0x004fea000383ffff */
[----:B------:R-:W-:Y:S05]  /*7c80*/  BRA `(.L_x_49) ;  /* 0xffffffac00e07947 */ /* 0x000fea000383ffff */
.L_x_57:
[----:B-1----:R1:W2:Y:S02]  /*7c90*/  SYNCS.PHASECHK.TRANS64.TRYWAIT P1, [R0+URZ+0xc0], R2 ;  /* 0x0000c002000075a7 */ /* 0x0022a400080211ff */
[----:B--2---:R-:W-:Y:S05]  /*7ca0*/  @!P1 NANOSLEEP.SYNCS 0x989680 ;  /* 0x009896800000995d */ /* 0x004fea0003900000 */
[----:B------:R-:W2:Y:S02]  /*7cb0*/  @!P1 SYNCS.PHASECHK.TRANS64 P1, [R0+URZ+0xc0], R2 ;  /* 0x0000c002000095a7 */ /* 0x000ea400080210ff */
[----:B--2---:R-:W-:Y:S05]  /*7cc0*/  @!P1 BRA `(.L_x_57) ;  /* 0xfffffffc00f09947 */ /* 0x004fea000383ffff */
[----:B------:R-:W-:Y:S05]  /*7cd0*/  BRA `(.L_x_142) ;  /* 0xffffffb400507947 */ /* 0x000fea000383ffff */
.L_x_58:
[----:B------:R-:W-:-:S07]  /*7ce0*/  MOV R2, UR7 ;  /* 0x0000000700027c02 */ /* 0x000fce0008000f00 */
.L_x_143:
[----:B-1----:R1:W2:Y:S02]  /*7cf0*/  SYNCS.PHASECHK.TRANS64.TRYWAIT P0, [R2+URZ+0x100], R0 ;  /* 0x00010000020075a7 */ /* 0x0022a400080011ff */
[----:B--2---:R-:W-:Y:S05]  /*7d00*/  @!P0 NANOSLEEP.SYNCS 0x989680 ;  /* 0x009896800000895d */ /* 0x004fea0003900000 */
[----:B------:R-:W2:Y:S02]  /*7d10*/  @!P0 SYNCS.PHASECHK.TRANS64 P0, [R2+URZ+0x100], R0 ;  /* 0x00010000020085a7 */ /* 0x000ea400080010ff */
[----:B--2---:R-:W-:Y:S05]  /*7d20*/  @!P0 BRA `(.L_x_143) ;  /* 0xfffffffc00f08947 */ /* 0x004fea000383ffff */
[----:B------:R-:W-:Y:S05]  /*7d30*/  BRA `(.L_x_144) ;  /* 0xffffffb400887947 */ /* 0x000fea000383ffff */
.L_x_61:
[----:B------:R-:W-:Y:S07]  /*7d40*/  MOV R0, UR6 ;  /* 0x0000000600007c02 */ /* 0x000fee0008000f00 */
.L_x_145:
[----:B-1----:R1:W2:Y:S02]  /*7d50*/  SYNCS.PHASECHK.TRANS64.TRYWAIT P0, [R0+URZ], R2 ;  /* 0x00000002000075a7 */ /* 0x0022a400080011ff */
[----:B--2---:R-:W-:Y:S05]  /*7d60*/  @!P0 NANOSLEEP.SYNCS 0x989680 ;  /* 0x009896800000895d */ /* 0x004fea0003900000 */
[----:B------:R-:W2:Y:S02]  /*7d70*/  @!P0 SYNCS.PHASECHK.TRANS64 P0, [R0+URZ], R2 ;  /* 0x00000002000085a7 */ /* 0x000ea400080010ff */
[----:B--2---:R-:W-:Y:S05]  /*7d80*/  @!P0 BRA `(.L_x_145) ;  /* 0xfffffffc00f08947 */ /* 0x004fea000383ffff */
[----:B------:R-:W-:Y:S05]  /*7d90*/  BRA `(.L_x_60) ;  /* 0xffffffb400a47947 */ /* 0x000fea000383ffff */
.L_x_64:
[----:B------:R-:W-:-:S07]  /*7da0*/  MOV R0, UR6 ;  /* 0x0000000600007c02 */ /* 0x000fce0008000f00 */
.L_x_146:
[----:B--2---:R2:W4:Y:S02]  /*7db0*/  SYNCS.PHASECHK.TRANS64.TRYWAIT P0, [R0+URZ], R2 ;  /* 0x00000002000075a7 */ /* 0x00452400080011ff */
[----:B----4-:R-:W-:Y:S05]  /*7dc0*/  @!P0 NANOSLEEP.SYNCS 0x989680 ;  /* 0x009896800000895d */ /* 0x010fea0003900000 */
[----:B------:R-:W4:Y:S02]  /*7dd0*/  @!P0 SYNCS.PHASECHK.TRANS64 P0, [R0+URZ], R2 ;  /* 0x00000002000085a7 */ /* 0x000f2400080010ff */
[----:B----4-:R-:W-:Y:S05]  /*7de0*/  @!P0 BRA `(.L_x_146) ;  /* 0xfffffffc00f08947 */ /* 0x010fea000383ffff */
[----:B------:R-:W-:Y:S05]  /*7df0*/  BRA `(.L_x_147) ;  /* 0xffffffb800807947 */ /* 0x000fea000383ffff */
.L_x_65:
[----:B------:R-:W-:-:S07]  /*7e00*/  MOV R0, UR6 ;  /* 0x0000000600007c02 */ /* 0x000fce0008000f00 */
.L_x_148:
[----:B-1----:R1:W2:Y:S02]  /*7e10*/  SYNCS.PHASECHK.TRANS64.TRYWAIT P0, [R0+URZ], R3 ;  /* 0x00000003000075a7 */ /* 0x0022a400080011ff */
[----:B--2---:R-:W-:Y:S05]  /*7e20*/  @!P0 NANOSLEEP.SYNCS 0x989680 ;  /* 0x009896800000895d */ /* 0x004fea0003900000 */
[----:B------:R-:W2:Y:S02]  /*7e30*/  @!P0 SYNCS.PHASECHK.TRANS64 P0, [R0+URZ], R3 ;  /* 0x00000003000085a7 */ /* 0x000ea400080010ff */
[----:B--2---:R-:W-:Y:S05]  /*7e40*/  @!P0 BRA `(.L_x_148) ;  /* 0xfffffffc00f08947 */ /* 0x004fea000383ffff */
[----:B------:R-:W-:Y:S05]  /*7e50*/  BRA `(.L_x_149) ;  /* 0xffffffb8008c7947 */ /* 0x000fea000383ffff */
.L_x_66:
[----:B------:R-:W-:-:S07]  /*7e60*/  MOV R0, UR6 ;  /* 0x0000000600007c02 */ /* 0x000fce0008000f00 */
.L_x_150:
[----:B-1----:R1:W2:Y:S02]  /*7e70*/  SYNCS.PHASECHK.TRANS64.TRYWAIT P0, [R0+URZ], R3 ;  /* 0x00000003000075a7 */ /* 0x0022a400080011ff */
[----:B--2---:R-:W-:Y:S05]  /*7e80*/  @!P0 NANOSLEEP.SYNCS 0x989680 ;  /* 0x009896800000895d */ /* 0x004fea0003900000 */
[----:B------:R-:W2:Y:S02]  /*7e90*/  @!P0 SYNCS.PHASECHK.TRANS64 P0, [R0+URZ], R3 ;  /* 0x00000003000085a7 */ /* 0x000ea400080010ff */
[----:B--2---:R-:W-:Y:S05]  /*7ea0*/  @!P0 BRA `(.L_x_150) ;  /* 0xfffffffc00f08947 */ /* 0x004fea000383ffff */
[----:B------:R-:W-:Y:S05]  /*7eb0*/  BRA `(.L_x_151) ;  /* 0xffffffb800987947 */ /* 0x000fea000383ffff */
.L_x_67:
[----:B-1----:R-:W-:-:S07]  /*7ec0*/  MOV R0, UR7 ;  /* 0x0000000700007c02 */ /* 0x002fce0008000f00 */
.L_x_152:
[----:B-1----:R1:W2:Y:S02]  /*7ed0*/  SYNCS.PHASECHK.TRANS64.TRYWAIT P0, [R0+URZ], R2 ;  /* 0x00000002000075a7 */ /* 0x0022a400080011ff */
[----:B--2---:R-:W-:Y:S05]  /*7ee0*/  @!P0 NANOSLEEP.SYNCS 0x989680 ;  /* 0x009896800000895d */ /* 0x004fea0003900000 */
[----:B------:R-:W2:Y:S02]  /*7ef0*/  @!P0 SYNCS.PHASECHK.TRANS64 P0, [R0+URZ], R2 ;  /* 0x00000002000085a7 */ /* 0x000ea400080010ff */
[----:B--2---:R-:W-:Y:S05]  /*7f00*/  @!P0 BRA `(.L_x_152) ;  /* 0xfffffffc00f08947 */ /* 0x004fea000383ffff */
[----:B------:R-:W-:Y:S05]  /*7f10*/  BRA `(.L_x_153) ;  /* 0xffffffb800a47947 */ /* 0x000fea000383ffff */
.L_x_72:
[----:B--2---:R2:W3:Y:S02]  /*7f20*/  SYNCS.PHASECHK.TRANS64.TRYWAIT P0, [R0+URZ+0xc0], R2 ;  /* 0x0000c002000075a7 */ /* 0x0044e400080011ff */
[----:B---3--:R-:W-:Y:S05]  /*7f30*/  @!P0 NANOSLEEP.SYNCS 0x989680 ;  /* 0x009896800000895d */ /* 0x008fea0003900000 */
[----:B------:R-:W3:Y:S02]  /*7f40*/  @!P0 SYNCS.PHASECHK.TRANS64 P0, [R0+URZ+0xc0], R2 ;  /* 0x0000c002000085a7 */ /* 0x000ee400080010ff */
[----:B---3--:R-:W-:Y:S05]  /*7f50*/  @!P0 BRA `(.L_x_72) ;  /* 0xfffffffc00f08947 */ /* 0x008fea000383ffff */
[----:B------:R-:W-:Y:S05]  /*7f60*/  BRA `(.L_x_154) ;  /* 0xffffffbc00a07947 */ /* 0x000fea000383ffff */
.L_x_75:
[----:B------:R-:W-:Y:S07]  /*7f70*/  MOV R0, UR7 ;  /* 0x0000000700007c02 */ /* 0x000fee0008000f00 */
.L_x_155:
[----:B--2---:R2:W3:Y:S02]  /*7f80*/  SYNCS.PHASECHK.TRANS64.TRYWAIT P0, [R0+URZ+0xb8], R2 ;  /* 0x0000b802000075a7 */ /* 0x0044e400080011ff */
[----:B---3--:R-:W-:Y:S05]  /*7f90*/  @!P0 NANOSLEEP.SYNCS 0x989680 ;  /* 0x009896800000895d */ /* 0x008fea0003900000 */
[----:B------:R-:W3:Y:S02]  /*7fa0*/  @!P0 SYNCS.PHASECHK.TRANS64 P0, [R0+URZ+0xb8], R2 ;  /* 0x0000b802000085a7 */ /* 0x000ee400080010ff */
[----:B---3--:R-:W-:Y:S05]  /*7fb0*/  @!P0 BRA `(.L_x_155) ;  /* 0xfffffffc00f08947 */ /* 0x008fea000383ffff */
[----:B------:R-:W-:Y:S05]  /*7fc0*/  BRA `(.L_x_74) ;  /* 0xffffffc000807947 */ /* 0x000fea000383ffff */
.L_x_78:
[----:B------:R-:W-:Y:S07]  /*7fd0*/  MOV R0, UR15 ;  /* 0x0000000f00007c02 */ /* 0x000fee0008000f00 */
.L_x_156:
[----:B-1----:R1:W2:Y:S02]  /*7fe0*/  SYNCS.PHASECHK.TRANS64.TRYWAIT P0, [R0+URZ+0x98], R9 ;  /* 0x00009809000075a7 */ /* 0x0022a400080011ff */
[----:B--2---:R-:W-:Y:S05]  /*7ff0*/  @!P0 NANOSLEEP.SYNCS 0x989680 ;  /* 0x009896800000895d */ /* 0x004fea0003900000 */
[----:B------:R-:W2:Y:S02]  /*8000*/  @!P0 SYNCS.PHASECHK.TRANS64 P0, [R0+URZ+0x98], R9 ;  /* 0x00009809000085a7 */ /* 0x000ea400080010ff */
[----:B--2---:R-:W-:Y:S05]  /*8010*/  @!P0 BRA `(.L_x_156) ;  /* 0xfffffffc00f08947 */ /* 0x004fea000383ffff */
[----:B------:R-:W-:Y:S05]  /*8020*/  BRA `(.L_x_157) ;  /* 0xffffffc000f87947 */ /* 0x000fea000383ffff */
.L_x_79:
[----:B------:R-:W-:Y:S07]  /*8030*/  MOV R0, UR13 ;  /* 0x0000000d00007c02 */ /* 0x000fee0008000f00 */
.L_x_158:
[----:B-1----:R1:W2:Y:S02]  /*8040*/  SYNCS.PHASECHK.TRANS64.TRYWAIT P0, [R0+URZ+0x98], R14 ;  /* 0x0000980e000075a7 */ /* 0x0022a400080011ff */
[----:B--2---:R-:W-:Y:S05]  /*8050*/  @!P0 NANOSLEEP.SYNCS 0x989680 ;  /* 0x009896800000895d */ /* 0x004fea0003900000 */
[----:B------:R-:W2:Y:S02]  /*8060*/  @!P0 SYNCS.PHASECHK.TRANS64 P0, [R0+URZ+0x98], R14 ;  /* 0x0000980e000085a7 */ /* 0x000ea400080010ff */
[----:B--2---:R-:W-:Y:S05]  /*8070*/  @!P0 BRA `(.L_x_158) ;  /* 0xfffffffc00f08947 */ /* 0x004fea000383ffff */
[----:B------:R-:W-:Y:S05]  /*8080*/  BRA `(.L_x_159) ;  /* 0xffffffc400987947 */ /* 0x000fea000383ffff */
.L_x_81:
[----:B------:R-:W-:-:S07]  /*8090*/  MOV R0, UR4 ;  /* 0x0000000400007c02 */ /* 0x000fce0008000f00 */
.L_x_160:
[----:B-1----:R1:W3:Y:S02]  /*80a0*/  SYNCS.PHASECHK.TRANS64.TRYWAIT P0, [R0+URZ], R2 ;  /* 0x00000002000075a7 */ /* 0x0022e400080011ff */
[----:B---3--:R-:W-:Y:S05]  /*80b0*/  @!P0 NANOSLEEP.SYNCS 0x989680 ;  /* 0x009896800000895d */ /* 0x008fea0003900000 */
[----:B------:R-:W3:Y:S02]  /*80c0*/  @!P0 SYNCS.PHASECHK.TRANS64 P0, [R0+URZ], R2 ;  /* 0x00000002000085a7 */ /* 0x000ee400080010ff */
[----:B---3--:R-:W-:Y:S05]  /*80d0*/  @!P0 BRA `(.L_x_160) ;  /* 0xfffffffc00f08947 */ /* 0x008fea000383ffff */
[----:B------:R-:W-:Y:S05]  /*80e0*/  BRA `(.L_x_161) ;  /* 0xffffffc800247947 */ /* 0x000fea000383ffff */
.L_x_82:
[----:B------:R-:W-:-:S07]  /*80f0*/  MOV R0, UR4 ;  /* 0x0000000400007c02 */ /* 0x000fce0008000f00 */
.L_x_162:
[----:B-1----:R1:W3:Y:S02]  /*8100*/  SYNCS.PHASECHK.TRANS64.TRYWAIT P0, [R0+URZ], R2 ;  /* 0x00000002000075a7 */ /* 0x0022e400080011ff */
[----:B---3--:R-:W-:Y:S05]  /*8110*/  @!P0 NANOSLEEP.SYNCS 0x989680 ;  /* 0x009896800000895d */ /* 0x008fea0003900000 */
[----:B------:R-:W3:Y:S02]  /*8120*/  @!P0 SYNCS.PHASECHK.TRANS64 P0, [R0+URZ], R2 ;  /* 0x00000002000085a7 */ /* 0x000ee400080010ff */
[----:B---3--:R-:W-:Y:S05]  /*8130*/  @!P0 BRA `(.L_x_162) ;  /* 0xfffffffc00f08947 */ /* 0x008fea000383ffff */
[----:B------:R-:W-:Y:S05]  /*8140*/  BRA `(.L_x_163) ;  /* 0xffffffc800307947 */ /* 0x000fea000383ffff */
.L_x_84:
[----:B--2---:R2:W4:Y:S02]  /*8150*/  SYNCS.PHASECHK.TRANS64.TRYWAIT P0, [R0+URZ+0xc0], R2 ;  /* 0x0000c002000075a7 */ /* 0x00452400080011ff */
[----:B----4-:R-:W-:Y:S05]  /*8160*/  @!P0 NANOSLEEP.SYNCS 0x989680 ;  /* 0x009896800000895d */ /* 0x010fea0003900000 */
[----:B------:R-:W4:Y:S02]  /*8170*/  @!P0 SYNCS.PHASECHK.TRANS64 P0, [R0+URZ+0xc0], R2 ;  /* 0x0000c002000085a7 */ /* 0x000f2400080010ff */
[----:B----4-:R-:W-:Y:S05]  /*8180*/  @!P0 BRA `(.L_x_84) ;  /* 0xfffffffc00f08947 */ /* 0x010fea000383ffff */
[----:B------:R-:W-:Y:S05]  /*8190*/  BRA `(.L_x_164) ;  /* 0xffffffcc00147947 */ /* 0x000fea000383ffff */
.L_x_94:
[----:B-1----:R1:W3:Y:S02]  /*81a0*/  SYNCS.PHASECHK.TRANS64.TRYWAIT P1, [R0+URZ+0x80], R3 ;  /* 0x00008003000075a7 */ /* 0x0022e400080211ff */
[----:B---3--:R-:W-:Y:S05]  /*81b0*/  @!P1 NANOSLEEP.SYNCS 0x989680 ;  /* 0x009896800000995d */ /* 0x008fea0003900000 */
[----:B------:R-:W3:Y:S02]  /*81c0*/  @!P1 SYNCS.PHASECHK.TRANS64 P1, [R0+URZ+0x80], R3 ;  /* 0x00008003000095a7 */ /* 0x000ee400080210ff */
[----:B---3--:R-:W-:Y:S05]  /*81d0*/  @!P1 BRA `(.L_x_94) ;  /* 0xfffffffc00f09947 */ /* 0x008fea000383ffff */
[----:B------:R-:W-:Y:S05]  /*81e0*/  BRA `(.L_x_93) ;  /* 0xffffffd800447947 */ /* 0x000fea000383ffff */
.L_x_96:
[----:B-1----:R1:W4:Y:S02]  /*81f0*/  SYNCS.PHASECHK.TRANS64.TRYWAIT P0, [R73+URZ+0xe0], R2 ;  /* 0x0000e002490075a7 */ /* 0x00232400080011ff */
[----:B----4-:R-:W-:Y:S05]  /*8200*/  @!P0 NANOSLEEP.SYNCS 0x989680 ;  /* 0x009896800000895d */ /* 0x010fea0003900000 */
[----:B------:R-:W4:Y:S02]  /*8210*/  @!P0 SYNCS.PHASECHK.TRANS64 P0, [R73+URZ+0xe0], R2 ;  /* 0x0000e002490085a7 */ /* 0x000f2400080010ff */
[----:B----4-:R-:W-:Y:S05]  /*8220*/  @!P0 BRA `(.L_x_96) ;  /* 0xfffffffc00f08947 */ /* 0x010fea000383ffff */
[----:B------:R-:W-:Y:S05]  /*8230*/  BRA `(.L_x_95) ;  /* 0xffffffd8007c7947 */ /* 0x000fea000383ffff */
.L_x_107:
[----:B--2---:R2:W4:Y:S02]  /*8240*/  SYNCS.PHASECHK.TRANS64.TRYWAIT P0, [R2+URZ+0x80], R107 ;  /* 0x0000806b020075a7 */ /* 0x00452400080011ff */
[----:B----4-:R-:W-:Y:S05]  /*8250*/  @!P0 NANOSLEEP.SYNCS 0x989680 ;  /* 0x009896800000895d */ /* 0x010fea0003900000 */
[----:B------:R-:W4:Y:S02]  /*8260*/  @!P0 SYNCS.PHASECHK.TRANS64 P0, [R2+URZ+0x80], R107 ;  /* 0x0000806b020085a7 */ /* 0x000f2400080010ff */
[----:B----4-:R-:W-:Y:S05]  /*8270*/  @!P0 BRA `(.L_x_107) ;  /* 0xfffffffc00f08947 */ /* 0x010fea000383ffff */
[----:B------:R-:W-:Y:S05]  /*8280*/  BRA `(.L_x_106) ;  /* 0xffffffe400647947 */ /* 0x000fea000383ffff */
        .weak           $__internal_0_$__cuda_sm10x_tcgen05_guardrail_trap_col_being_dealloced_not_returned_by_alloc
        .type           $__internal_0_$__cuda_sm10x_tcgen05_guardrail_trap_col_being_dealloced_not_returned_by_alloc,@function
        .size           $__internal_0_$__cuda_sm10x_tcgen05_guardrail_trap_col_being_dealloced_not_returned_by_alloc,($__internal_1_$__cuda_sm10x_tcgen05_guardrail_trap_phase_invalid_during_alloc - $__internal_0_$__cuda_sm10x_tcgen05_guardrail_trap_col_being_dealloced_not_returned_by_alloc)
$__internal_0_$__cuda_sm10x_tcgen05_guardrail_trap_col_being_dealloced_not_returned_by_alloc:
[----:B------:R-:W-:Y:S05]  /*8290*/  BPT.TRAP 0x1 ;  /* 0x000000040000795c */ /* 0x000fea0000300000 */
[----:B------:R-:W-:-:S04]  /*82a0*/  HFMA2 R3, -RZ, RZ, 0, 0 ;  /* 0x00000000ff037431 */ /* 0x000fc800000001ff */
[----:B------:R-:W-:Y:S05]  /*82b0*/  RET.REL.NODEC R2 `(_ZN7cutlass13device_kernelINS_4gemm6kernel13GemmUniversalIN4cute5tupleIJiiiiEEENS1_10collective13CollectiveMmaINS1_35MainloopSm100TmaUmmaWarpSpecializedILi8ELi2ELi4ENS5_IJNS4_1CILi1EEESB_SB_EEEEENS5_IJNSA_ILi128EEENSA_ILi64EEESF_EEENS_10bfloat16_tENS5_IJlSB_lEEESH_SI_NS4_8TiledMMAINS4_8MMA_AtomIJNS4_20SM100_MMA_F16BF16_SSISH_SH_fLi128ELi64ELNS4_4UMMA5MajorE0ELSN_0ELNSM_7ScaleInE0ELSO_0EEEEEENS4_6LayoutISC_NS5_IJNSA_ILi0EEESS_SS_EEEEENS5_IJNS4_10UnderscoreESV_SV_EEEEENS4_13SM90_TMA_LOADENS4_14ComposedLayoutINS4_7SwizzleILi3ELi4ELi3EEENS4_18smem_ptr_flag_bitsILi16EEENSR_INS5_IJNSA_ILi8EEESF_EEENS5_IJSF_SB_EEEEEEEvNS4_8identityESY_S18_vS19_EENS_8epilogue10collective18CollectiveEpilogueINS1B_23Sm100TmaWarpSpecializedILi3ELi2ELi32ELb1ELb0EEEJSG_NS5_IJNSR_ISE_SB_EENSR_INSA_ILi32EEESB_EEEEESH_SI_SH_SI_NS1B_6fusion15FusionCallbacksIS1F_NS1K_17LinearCombinationISH_fSH_fLNS_15FloatRoundStyleE2EEESG_S1J_JEEENS4_5SM1004TMEM4LOAD26SM100_TMEM_LOAD_32dp32b32xESY_NSZ_INS10_ILi2ELi4ELi3EEES13_NSR_INS5_IJS14_S1H_EEENS5_IJS1H_SB_EEEEEEENS4_39AutoVectorizingCopyWithAssumedAlignmentILi128EEENS4_14SM90_TMA_STOREES1Y_S20_S20_EEEvvEEEEvNT_6ParamsE) ;  /* 0xffffff7c02507950 */ /* 0x000fea0003c3ffff */
        .weak           $__internal_1_$__cuda_sm10x_tcgen05_guardrail_trap_phase_invalid_during_alloc
        .type           $__internal_1_$__cuda_sm10x_tcgen05_guardrail_trap_phase_invalid_during_alloc,@function
        .size           $__internal_1_$__cuda_sm10x_tcgen05_guardrail_trap_phase_invalid_during_alloc,($__internal_2_$__cuda_sm10x_tcgen05_guardrail_trap_unallocated_columns_being_dealloced - $__internal_1_$__cuda_sm10x_tcgen05_guardrail_trap_phase_invalid_during_alloc)
$__internal_1_$__cuda_sm10x_tcgen05_guardrail_trap_phase_invalid_during_alloc:
[----:B------:R-:W-:Y:S05]  /*82c0*/  BPT.TRAP 0x1 ;  /* 0x000000040000795c */ /* 0x000fea0000300000 */
[----:B------:R-:W-:-:S04]  /*82d0*/  MOV R3, 0x0 ;  /* 0x0000000000037802 */ /* 0x000fc80000000f00 */
[----:B------:R-:W-:Y:S05]  /*82e0*/  RET.REL.NODEC R2 `(_ZN7cutlass13device_kernelINS_4gemm6kernel13GemmUniversalIN4cute5tupleIJiiiiEEENS1_10collective13CollectiveMmaINS1_35MainloopSm100TmaUmmaWarpSpecializedILi8ELi2ELi4ENS5_IJNS4_1CILi1EEESB_SB_EEEEENS5_IJNSA_ILi128EEENSA_ILi64EEESF_EEENS_10bfloat16_tENS5_IJlSB_lEEESH_SI_NS4_8TiledMMAINS4_8MMA_AtomIJNS4_20SM100_MMA_F16BF16_SSISH_SH_fLi128ELi64ELNS4_4UMMA5MajorE0ELSN_0ELNSM_7ScaleInE0ELSO_0EEEEEENS4_6LayoutISC_NS5_IJNSA_ILi0EEESS_SS_EEEEENS5_IJNS4_10UnderscoreESV_SV_EEEEENS4_13SM90_TMA_LOADENS4_14ComposedLayoutINS4_7SwizzleILi3ELi4ELi3EEENS4_18smem_ptr_flag_bitsILi16EEENSR_INS5_IJNSA_ILi8EEESF_EEENS5_IJSF_SB_EEEEEEEvNS4_8identityESY_S18_vS19_EENS_8epilogue10collective18CollectiveEpilogueINS1B_23Sm100TmaWarpSpecializedILi3ELi2ELi32ELb1ELb0EEEJSG_NS5_IJNSR_ISE_SB_EENSR_INSA_ILi32EEESB_EEEEESH_SI_SH_SI_NS1B_6fusion15FusionCallbacksIS1F_NS1K_17LinearCombinationISH_fSH_fLNS_15FloatRoundStyleE2EEESG_S1J_JEEENS4_5SM1004TMEM4LOAD26SM100_TMEM_LOAD_32dp32b32xESY_NSZ_INS10_ILi2ELi4ELi3EEES13_NSR_INS5_IJS14_S1H_EEENS5_IJS1H_SB_EEEEEEENS4_39AutoVectorizingCopyWithAssumedAlignmentILi128EEENS4_14SM90_TMA_STOREES1Y_S20_S20_EEEvvEEEEvNT_6ParamsE) ;  /* 0xffffff7c02447950 */ /* 0x000fea0003c3ffff */
        .weak           $__internal_2_$__cuda_sm10x_tcgen05_guardrail_trap_unallocated_columns_being_dealloced
        .type           $__internal_2_$__cuda_sm10x_tcgen05_guardrail_trap_unallocated_columns_being_dealloced,@function
        .size           $__internal_2_$__cuda_sm10x_tcgen05_guardrail_trap_unallocated_columns_being_dealloced,(.L_x_166 - $__internal_2_$__cuda_sm10x_tcgen05_guardrail_trap_unallocated_columns_being_dealloced)
$__internal_2_$__cuda_sm10x_tcgen05_guardrail_trap_unallocated_columns_being_dealloced:
[----:B------:R-:W-:Y:S05]  /*82f0*/  BPT.TRAP 0x1 ;  /* 0x000000040000795c */ /* 0x000fea0000300000 */
[----:B------:R-:W-:-:S04]  /*8300*/  HFMA2 R3, -RZ, RZ, 0, 0 ;  /* 0x00000000ff037431 */ /* 0x000fc800000001ff */
[----:B------:R-:W-:Y:S05]  /*8310*/  RET.REL.NODEC R2 `(_ZN7cutlass13device_kernelINS_4gemm6kernel13GemmUniversalIN4cute5tupleIJiiiiEEENS1_10collective13CollectiveMmaINS1_35MainloopSm100TmaUmmaWarpSpecializedILi8ELi2ELi4ENS5_IJNS4_1CILi1EEESB_SB_EEEEENS5_IJNSA_ILi128EEENSA_ILi64EEESF_EEENS_10bfloat16_tENS5_IJlSB_lEEESH_SI_NS4_8TiledMMAINS4_8MMA_AtomIJNS4_20SM100_MMA_F16BF16_SSISH_SH_fLi128ELi64ELNS4_4UMMA5MajorE0ELSN_0ELNSM_7ScaleInE0ELSO_0EEEEEENS4_6LayoutISC_NS5_IJNSA_ILi0EEESS_SS_EEEEENS5_IJNS4_10UnderscoreESV_SV_EEEEENS4_13SM90_TMA_LOADENS4_14ComposedLayoutINS4_7SwizzleILi3ELi4ELi3EEENS4_18smem_ptr_flag_bitsILi16EEENSR_INS5_IJNSA_ILi8EEESF_EEENS5_IJSF_SB_EEEEEEEvNS4_8identityESY_S18_vS19_EENS_8epilogue10collective18CollectiveEpilogueINS1B_23Sm100TmaWarpSpecializedILi3ELi2ELi32ELb1ELb0EEEJSG_NS5_IJNSR_ISE_SB_EENSR_INSA_ILi32EEESB_EEEEESH_SI_SH_SI_NS1B_6fusion15FusionCallbacksIS1F_NS1K_17LinearCombinationISH_fSH_fLNS_15FloatRoundStyleE2EEESG_S1J_JEEENS4_5SM1004TMEM4LOAD26SM100_TMEM_LOAD_32dp32b32xESY_NSZ_INS10_ILi2ELi4ELi3EEES13_NSR_INS5_IJS14_S1H_EEENS5_IJS1H_SB_EEEEEEENS4_39AutoVectorizingCopyWithAssumedAlignmentILi128EEENS4_14SM90_TMA_STOREES1Y_S20_S20_EEEvvEEEEvNT_6ParamsE) ;  /* 0xffffff7c02387950 */ /* 0x000fea0003c3ffff */
.L_x_165:
[----:B------:R-:W-:-:S00]  /*8320*/  BRA `(.L_x_165) ;  /* 0xfffffffc00fc7947 */ /* 0x000fc0000383ffff */
[----:B------:R-:W-:-:S00]  /*8330*/  NOP ;  /* 0x0000000000007918 */ /* 0x000fc00000000000 */
        /* <DEDUP_REMOVED lines=12> */
.L_x_166:


//--------------------- .nv.global.init           --------------------------
	.section	.nv.global.init,"aw",@progbits
.nv.global.init:
	.type		$str$27,@object
	.size		$str$27,($str$28 - $str$27)
$str$27:
        /*0000*/ 	.byte	0x28, 0x61, 0x64, 0x64, 0x72, 0x65, 0x73, 0x73, 0x20, 0x26, 0x20, 0x6d, 0x61, 0x73, 0x6b, 0x29
        /*0010*/ 	.byte	0x20, 0x3d, 0x3d, 0x20, 0x30, 0x00
	.type		$str$28,@object
	.size		$str$28,($str$26 - $str$28)
$str$28:
        /*0016*/ 	.byte	0x2f, 0x74, 0x6d, 0x70, 0x2f, 0x63, 0x75, 0x74, 0x6c, 0x61, 0x73, 0x73, 0x5f, 0x73, 0x77, 0x65
        /*0026*/ 	.byte	0x65, 0x70, 0x5f, 0x73, 0x72, 0x63, 0x2f, 0x69, 0x6e, 0x63, 0x6c, 0x75, 0x64, 0x65, 0x2f, 0x63
        /*0036*/ 	.byte	0x75, 0x74, 0x65, 0x2f, 0x70, 0x6f, 0x69, 0x6e, 0x74, 0x65, 0x72, 0x5f, 0x66, 0x6c, 0x61, 0x67
        /*0046*/ 	.byte	0x67, 0x65, 0x64, 0x2e, 0x68, 0x70, 0x70, 0x00
	.type		$str$26,@object
	.size		$str$26,($str$25 - $str$26)
$str$26:
        /*004e*/ 	.byte	0x2f, 0x74, 0x6d, 0x70, 0x2f, 0x63, 0x75, 0x74, 0x6c, 0x61, 0x73, 0x73, 0x5f, 0x73, 0x77, 0x65
        /*005e*/ 	.byte	0x65, 0x70, 0x5f, 0x73, 0x72, 0x63, 0x2f, 0x69, 0x6e, 0x63, 0x6c, 0x75, 0x64, 0x65, 0x2f, 0x63
        /*006e*/ 	.byte	0x75, 0x74, 0x65, 0x2f, 0x61, 0x74, 0x6f, 0x6d, 0x2f, 0x63, 0x6f, 0x70, 0x79, 0x5f, 0x74, 0x72
        /*007e*/ 	.byte	0x61, 0x69, 0x74, 0x73, 0x5f, 0x73, 0x6d, 0x31, 0x30, 0x30, 0x2e, 0x68, 0x70, 0x70, 0x00
	.type		$str$25,@object
	.size		$str$25,(__unnamed_1 - $str$25)
$str$25:
        /*008d*/ 	.byte	0x28, 0x28, 0x75, 0x69, 0x6e, 0x74, 0x33, 0x32, 0x5f, 0x74, 0x28, 0x74, 0x68, 0x72, 0x65, 0x61
        /*009d*/ 	.byte	0x64, 0x49, 0x64, 0x78, 0x2e, 0x78, 0x29, 0x20, 0x2f, 0x20, 0x33, 0x32, 0x29, 0x20, 0x25, 0x20
        /*00ad*/ 	.byte	0x34, 0x29, 0x20, 0x3d, 0x3d, 0x20, 0x28, 0x28, 0x28, 0x74, 0x6d, 0x65, 0x6d, 0x5f, 0x61, 0x64
        /*00bd*/ 	.byte	0x64, 0x72, 0x20, 0x3e, 0x3e, 0x20, 0x31, 0x36, 0x29, 0x20, 0x2f, 0x20, 0x33, 0x32, 0x29, 0x20
        /*00cd*/ 	.byte	0x25, 0x20, 0x34, 0x29, 0x00
	.type		__unnamed_1,@object
	.size		__unnamed_1,(__unnamed_2 - __unnamed_1)
__unnamed_1:
        /*00d2*/ 	.byte	0x61, 0x75, 0x74, 0x6f, 0x20, 0x63, 0x75, 0x74, 0x65, 0x3a, 0x3a, 0x61, 0x73, 0x5f, 0x70, 0x6f
        /* <DEDUP_REMOVED lines=24> */
        /*0262*/ 	.byte	0x34, 0x30, 0x39, 0x36, 0x3e, 0x3e, 0x3e, 0x3e, 0x5d, 0x00
	.type		__unnamed_2,@object
	.size		__unnamed_2,(.L_2 - __unnamed_2)
__unnamed_2:
        /* <DEDUP_REMOVED lines=42> */
        /*050c*/ 	.byte	0x3e, 0x3e, 0x5d, 0x00
.L_2:


//--------------------- .nv.shared._ZN7cutlass13device_kernelINS_4gemm6kernel13GemmUniversalIN4cute5tupleIJiiiiEEENS1_10collective13CollectiveMmaINS1_35MainloopSm100TmaUmmaWarpSpecializedILi8ELi2ELi4ENS5_IJNS4_1CILi1EEESB_SB_EEEEENS5_IJNSA_ILi128EEENSA_ILi64EEESF_EEENS_10bfloat16_tENS5_IJlSB_lEEESH_SI_NS4_8TiledMMAINS4_8MMA_AtomIJNS4_20SM100_MMA_F16BF16_SSISH_SH_fLi128ELi64ELNS4_4UMMA5MajorE0ELSN_0ELNSM_7ScaleInE0ELSO_0EEEEEENS4_6LayoutISC_NS5_IJNSA_ILi0EEESS_SS_EEEEENS5_IJNS4_10UnderscoreESV_SV_EEEEENS4_13SM90_TMA_LOADENS4_14ComposedLayoutINS4_7SwizzleILi3ELi4ELi3EEENS4_18smem_ptr_flag_bitsILi16EEENSR_INS5_IJNSA_ILi8EEESF_EEENS5_IJSF_SB_EEEEEEEvNS4_8identityESY_S18_vS19_EENS_8epilogue10collective18CollectiveEpilogueINS1B_23Sm100TmaWarpSpecializedILi3ELi2ELi32ELb1ELb0EEEJSG_NS5_IJNSR_ISE_SB_EENSR_INSA_ILi32EEESB_EEEEESH_SI_SH_SI_NS1B_6fusion15FusionCallbacksIS1F_NS1K_17LinearCombinationISH_fSH_fLNS_15FloatRoundStyleE2EEESG_S1J_JEEENS4_5SM1004TMEM4LOAD26SM100_TMEM_LOAD_32dp32b32xESY_NSZ_INS10_ILi2ELi4ELi3EEES13_NSR_INS5_IJS14_S1H_EEENS5_IJS1H_SB_EEEEEEENS4_39AutoVectorizingCopyWithAssumedAlignmentILi128EEENS4_14SM90_TMA_STOREES1Y_S20_S20_EEEvvEEEEvNT_6ParamsE --------------------------
	.section	.nv.shared._ZN7cutlass13device_kernelINS_4gemm6kernel13GemmUniversalIN4cute5tupleIJiiiiEEENS1_10collective13CollectiveMmaINS1_35MainloopSm100TmaUmmaWarpSpecializedILi8ELi2ELi4ENS5_IJNS4_1CILi1EEESB_SB_EEEEENS5_IJNSA_ILi128EEENSA_ILi64EEESF_EEENS_10bfloat16_tENS5_IJlSB_lEEESH_SI_NS4_8TiledMMAINS4_8MMA_AtomIJNS4_20SM100_MMA_F16BF16_SSISH_SH_fLi128ELi64ELNS4_4UMMA5MajorE0ELSN_0ELNSM_7ScaleInE0ELSO_0EEEEEENS4_6LayoutISC_NS5_IJNSA_ILi0EEESS_SS_EEEEENS5_IJNS4_10UnderscoreESV_SV_EEEEENS4_13SM90_TMA_LOADENS4_14ComposedLayoutINS4_7SwizzleILi3ELi4ELi3EEENS4_18smem_ptr_flag_bitsILi16EEENSR_INS5_IJNSA_ILi8EEESF_EEENS5_IJSF_SB_EEEEEEEvNS4_8identityESY_S18_vS19_EENS_8epilogue10collective18CollectiveEpilogueINS1B_23Sm100TmaWarpSpecializedILi3ELi2ELi32ELb1ELb0EEEJSG_NS5_IJNSR_ISE_SB_EENSR_INSA_ILi32EEESB_EEEEESH_SI_SH_SI_NS1B_6fusion15FusionCallbacksIS1F_NS1K_17LinearCombinationISH_fSH_fLNS_15FloatRoundStyleE2EEESG_S1J_JEEENS4_5SM1004TMEM4LOAD26SM100_TMEM_LOAD_32dp32b32xESY_NSZ_INS10_ILi2ELi4ELi3EEES13_NSR_INS5_IJS14_S1H_EEENS5_IJS1H_SB_EEEEEEENS4_39AutoVectorizingCopyWithAssumedAlignmentILi128EEENS4_14SM90_TMA_STOREES1Y_S20_S20_EEEvvEEEEvNT_6ParamsE,"aw",@nobits
	.sectionflags	@""
	.align	16
	.zero		1024


//--------------------- .nv.shared.reserved.0     --------------------------
	.section	.nv.shared.reserved.0,"aw",@nobits
	.weak		__nv_reservedSMEM_offset_0_alias
	.size		__nv_reservedSMEM_offset_0_alias, 0, 64
	.other		__nv_reservedSMEM_offset_0_alias,@"STO_CUDA_RESERVED_SHARED STV_DEFAULT"
__nv_reservedSMEM_offset_0_alias:
	.zero		0
.nv.shared.reserved.0:
	.zero		64
	.weak		__nv_reservedSMEM_tcgen05_partition
	.type		__nv_reservedSMEM_tcgen05_partition,@object
	.size		__nv_reservedSMEM_tcgen05_partition,(.L_0 - __nv_reservedSMEM_tcgen05_partition)
__nv_reservedSMEM_tcgen05_partition:
	.zero		32
.L_0:


//--------------------- .nv.global                --------------------------
	.section	.nv.global,"aw",@nobits
.nv.global:
	.type		_ZN40_INTERNAL_ff197310_4_k_cu_747412a0_309954cute1_E,@object
	.size		_ZN40_INTERNAL_ff197310_4_k_cu_747412a0_309954cute1_E,(_ZN40_INTERNAL_ff197310_4_k_cu_747412a0_309954cuda3std3__45__cpo6cbeginE - _ZN40_INTERNAL_ff197310_4_k_cu_747412a0_309954cute1_E)
_ZN40_INTERNAL_ff197310_4_k_cu_747412a0_309954cute1_E:
	.zero		1
	.type		_ZN40_INTERNAL_ff197310_4_k_cu_747412a0_309954cuda3std3__45__cpo6cbeginE,@object
	.size		_ZN40_INTERNAL_ff197310_4_k_cu_747412a0_309954cuda3std3__45__cpo6cbeginE,(_ZN40_INTERNAL_ff197310_4_k_cu_747412a0_309954cuda3std3__48in_placeE - _ZN40_INTERNAL_ff197310_4_k_cu_747412a0_309954cuda3std3__45__cpo6cbeginE)
_ZN40_INTERNAL_ff197310_4_k_cu_747412a0_309954cuda3std3__45__cpo6cbeginE:
	.zero		1
	.type		_ZN40_INTERNAL_ff197310_4_k_cu_747412a0_309954cuda3std3__48in_placeE,@object
	.size		_ZN40_INTERNAL_ff197310_4_k_cu_747412a0_309954cuda3std3__48in_placeE,(_ZN40_INTERNAL_ff197310_4_k_cu_747412a0_309954cuda3std6ranges3__45__cpo9iter_moveE - _ZN40_INTERNAL_ff197310_4_k_cu_747412a0_309954cuda3std3__48in_placeE)
_ZN40_INTERNAL_ff197310_4_k_cu_747412a0_309954cuda3std3__48in_placeE:
	.zero		1
	.type		_ZN40_INTERNAL_ff197310_4_k_cu_747412a0_309954cuda3std6ranges3__45__cpo9iter_moveE,@object
	.size		_ZN40_INTERNAL_ff197310_4_k_cu_747412a0_309954cuda3std6ranges3__45__cpo9iter_moveE,(_ZN40_INTERNAL_ff197310_4_k_cu_747412a0_309954cuda3std3__45__cpo5beginE - _ZN40_INTERNAL_ff197310_4_k_cu_747412a0_309954cuda3std6ranges3__45__cpo9iter_moveE)
_ZN40_INTERNAL_ff197310_4_k_cu_747412a0_309954cuda3std6ranges3__45__cpo9iter_moveE:
	.zero		1
	.type		_ZN40_INTERNAL_ff197310_4_k_cu_747412a0_309954cuda3std3__45__cpo5beginE,@object
	.size		_ZN40_INTERNAL_ff197310_4_k_cu_747412a0_309954cuda3std3__45__cpo5beginE,(_ZN40_INTERNAL_ff197310_4_k_cu_747412a0_309954cuda3std3__442_GLOBAL__N__ff197310_4_k_cu_747412a0_309956ignoreE - _ZN40_INTERNAL_ff197310_4_k_cu_747412a0_309954cuda3std3__45__cpo5beginE)
_ZN40_INTERNAL_ff197310_4_k_cu_747412a0_309954cuda3std3__45__cpo5beginE:
	.zero		1
	.type		_ZN40_INTERNAL_ff197310_4_k_cu_747412a0_309954cuda3std3__442_GLOBAL__N__ff197310_4_k_cu_747412a0_309956ignoreE,@object
	.size		_ZN40_INTERNAL_ff197310_4_k_cu_747412a0_309954cuda3std3__442_GLOBAL__N__ff197310_4_k_cu_747412a0_309956ignoreE,(_ZN40_INTERNAL_ff197310_4_k_cu_747412a0_309954cute7productE - _ZN40_INTERNAL_ff197310_4_k_cu_747412a0_309954cuda3std3__442_GLOBAL__N__ff197310_4_k_cu_747412a0_309956ignoreE)
_ZN40_INTERNAL_ff197310_4_k_cu_747412a0_309954cuda3std3__442_GLOBAL__N__ff197310_4_k_cu_747412a0_309956ignoreE:
	.zero		1
	.type		_ZN40_INTERNAL_ff197310_4_k_cu_747412a0_309954cute7productE,@object
	.size		_ZN40_INTERNAL_ff197310_4_k_cu_747412a0_309954cute7productE,(_ZN40_INTERNAL_ff197310_4_k_cu_747412a0_309954cuda3std3__45__cpo3endE - _ZN40_INTERNAL_ff197310_4_k_cu_747412a0_309954cute7productE)
_ZN40_INTERNAL_ff197310_4_k_cu_747412a0_309954cute7productE:
	.zero		1
	.type		_ZN40_INTERNAL_ff197310_4_k_cu_747412a0_309954cuda3std3__45__cpo3endE,@object
	.size		_ZN40_INTERNAL_ff197310_4_k_cu_747412a0_309954cuda3std3__45__cpo3endE,(_ZN40_INTERNAL_ff197310_4_k_cu_747412a0_309954cuda3std3__419piecewise_constructE - _ZN40_INTERNAL_ff197310_4_k_cu_747412a0_309954cuda3std3__45__cpo3endE)
_ZN40_INTERNAL_ff197310_4_k_cu_747412a0_309954cuda3std3__45__cpo3endE:
	.zero		1
	.type		_ZN40_INTERNAL_ff197310_4_k_cu_747412a0_309954cuda3std3__419piecewise_constructE,@object
	.size		_ZN40_INTERNAL_ff197310_4_k_cu_747412a0_309954cuda3std3__419piecewise_constructE,(_ZN40_INTERNAL_ff197310_4_k_cu_747412a0_309954cuda3std3__45__cpo4cendE - _ZN40_INTERNAL_ff197310_4_k_cu_747412a0_309954cuda3std3__419piecewise_constructE)
_ZN40_INTERNAL_ff197310_4_k_cu_747412a0_309954cuda3std3__419piecewise_constructE:
	.zero		1
	.type		_ZN40_INTERNAL_ff197310_4_k_cu_747412a0_309954cuda3std3__45__cpo4cendE,@object
	.size		_ZN40_INTERNAL_ff197310_4_k_cu_747412a0_309954cuda3std3__45__cpo4cendE,(_ZN40_INTERNAL_ff197310_4_k_cu_747412a0_309954cuda3std6ranges3__45__cpo4swapE - _ZN40_INTERNAL_ff197310_4_k_cu_747412a0_309954cuda3std3__45__cpo4cendE)
_ZN40_INTERNAL_ff197310_4_k_cu_747412a0_309954cuda3std3__45__cpo4cendE:
	.zero		1
	.type		_ZN40_INTERNAL_ff197310_4_k_cu_747412a0_309954cuda3std6ranges3__45__cpo4swapE,@object
	.size		_ZN40_INTERNAL_ff197310_4_k_cu_747412a0_309954cuda3std6ranges3__45__cpo4swapE,(.L_10 - _ZN40_INTERNAL_ff197310_4_k_cu_747412a0_309954cuda3std6ranges3__45__cpo4swapE)
_ZN40_INTERNAL_ff197310_4_k_cu_747412a0_309954cuda3std6ranges3__45__cpo4swapE:
	.zero		1
.L_10:


//--------------------- .nv.constant0._ZN7cutlass13device_kernelINS_4gemm6kernel13GemmUniversalIN4cute5tupleIJiiiiEEENS1_10collective13CollectiveMmaINS1_35MainloopSm100TmaUmmaWarpSpecializedILi8ELi2ELi4ENS5_IJNS4_1CILi1EEESB_SB_EEEEENS5_IJNSA_ILi128EEENSA_ILi64EEESF_EEENS_10bfloat16_tENS5_IJlSB_lEEESH_SI_NS4_8TiledMMAINS4_8MMA_AtomIJNS4_20SM100_MMA_F16BF16_SSISH_SH_fLi128ELi64ELNS4_4UMMA5MajorE0ELSN_0ELNSM_7ScaleInE0ELSO_0EEEEEENS4_6LayoutISC_NS5_IJNSA_ILi0EEESS_SS_EEEEENS5_IJNS4_10UnderscoreESV_SV_EEEEENS4_13SM90_TMA_LOADENS4_14ComposedLayoutINS4_7SwizzleILi3ELi4ELi3EEENS4_18smem_ptr_flag_bitsILi16EEENSR_INS5_IJNSA_ILi8EEESF_EEENS5_IJSF_SB_EEEEEEEvNS4_8identityESY_S18_vS19_EENS_8epilogue10collective18CollectiveEpilogueINS1B_23Sm100TmaWarpSpecializedILi3ELi2ELi32ELb1ELb0EEEJSG_NS5_IJNSR_ISE_SB_EENSR_INSA_ILi32EEESB_EEEEESH_SI_SH_SI_NS1B_6fusion15FusionCallbacksIS1F_NS1K_17LinearCombinationISH_fSH_fLNS_15FloatRoundStyleE2EEESG_S1J_JEEENS4_5SM1004TMEM4LOAD26SM100_TMEM_LOAD_32dp32b32xESY_NSZ_INS10_ILi2ELi4ELi3EEES13_NSR_INS5_IJS14_S1H_EEENS5_IJS1H_SB_EEEEEEENS4_39AutoVectorizingCopyWithAssumedAlignmentILi128EEENS4_14SM90_TMA_STOREES1Y_S20_S20_EEEvvEEEEvNT_6ParamsE --------------------------
	.section	.nv.constant0._ZN7cutlass13device_kernelINS_4gemm6kernel13GemmUniversalIN4cute5tupleIJiiiiEEENS1_10collective13CollectiveMmaINS1_35MainloopSm100TmaUmmaWarpSpecializedILi8ELi2ELi4ENS5_IJNS4_1CILi1EEESB_SB_EEEEENS5_IJNSA_ILi128EEENSA_ILi64EEESF_EEENS_10bfloat16_tENS5_IJlSB_lEEESH_SI_NS4_8TiledMMAINS4_8MMA_AtomIJNS4_20SM100_MMA_F16BF16_SSISH_SH_fLi128ELi64ELNS4_4UMMA5MajorE0ELSN_0ELNSM_7ScaleInE0ELSO_0EEEEEENS4_6LayoutISC_NS5_IJNSA_ILi0EEESS_SS_EEEEENS5_IJNS4_10UnderscoreESV_SV_EEEEENS4_13SM90_TMA_LOADENS4_14ComposedLayoutINS4_7SwizzleILi3ELi4ELi3EEENS4_18smem_ptr_flag_bitsILi16EEENSR_INS5_IJNSA_ILi8EEESF_EEENS5_IJSF_SB_EEEEEEEvNS4_8identityESY_S18_vS19_EENS_8epilogue10collective18CollectiveEpilogueINS1B_23Sm100TmaWarpSpecializedILi3ELi2ELi32ELb1ELb0EEEJSG_NS5_IJNSR_ISE_SB_EENSR_INSA_ILi32EEESB_EEEEESH_SI_SH_SI_NS1B_6fusion15FusionCallbacksIS1F_NS1K_17LinearCombinationISH_fSH_fLNS_15FloatRoundStyleE2EEESG_S1J_JEEENS4_5SM1004TMEM4LOAD26SM100_TMEM_LOAD_32dp32b32xESY_NSZ_INS10_ILi2ELi4ELi3EEES13_NSR_INS5_IJS14_S1H_EEENS5_IJS1H_SB_EEEEEEENS4_39AutoVectorizingCopyWithAssumedAlignmentILi128EEENS4_14SM90_TMA_STOREES1Y_S20_S20_EEEvvEEEEvNT_6ParamsE,"a",@progbits
	.sectionflags	@""
	.align	4
.nv.constant0._ZN7cutlass13device_kernelINS_4gemm6kernel13GemmUniversalIN4cute5tupleIJiiiiEEENS1_10collective13CollectiveMmaINS1_35MainloopSm100TmaUmmaWarpSpecializedILi8ELi2ELi4ENS5_IJNS4_1CILi1EEESB_SB_EEEEENS5_IJNSA_ILi128EEENSA_ILi64EEESF_EEENS_10bfloat16_tENS5_IJlSB_lEEESH_SI_NS4_8TiledMMAINS4_8MMA_AtomIJNS4_20SM100_MMA_F16BF16_SSISH_SH_fLi128ELi64ELNS4_4UMMA5MajorE0ELSN_0ELNSM_7ScaleInE0ELSO_0EEEEEENS4_6LayoutISC_NS5_IJNSA_ILi0EEESS_SS_EEEEENS5_IJNS4_10UnderscoreESV_SV_EEEEENS4_13SM90_TMA_LOADENS4_14ComposedLayoutINS4_7SwizzleILi3ELi4ELi3EEENS4_18smem_ptr_flag_bitsILi16EEENSR_INS5_IJNSA_ILi8EEESF_EEENS5_IJSF_SB_EEEEEEEvNS4_8identityESY_S18_vS19_EENS_8epilogue10collective18CollectiveEpilogueINS1B_23Sm100TmaWarpSpecializedILi3ELi2ELi32ELb1ELb0EEEJSG_NS5_IJNSR_ISE_SB_EENSR_INSA_ILi32EEESB_EEEEESH_SI_SH_SI_NS1B_6fusion15FusionCallbacksIS1F_NS1K_17LinearCombinationISH_fSH_fLNS_15FloatRoundStyleE2EEESG_S1J_JEEENS4_5SM1004TMEM4LOAD26SM100_TMEM_LOAD_32dp32b32xESY_NSZ_INS10_ILi2ELi4ELi3EEES13_NSR_INS5_IJS14_S1H_EEENS5_IJS1H_SB_EEEEEEENS4_39AutoVectorizingCopyWithAssumedAlignmentILi128EEENS4_14SM90_TMA_STOREES1Y_S20_S20_EEEvvEEEEvNT_6ParamsE:
	.zero		2944


//--------------------- SYMBOLS --------------------------

	.type		.nv.reservedSmem.offset0,@object
	.size		.nv.reservedSmem.offset0,0x4
	.type		.nv.reservedSmem.cap,@object
	.size		.nv.reservedSmem.cap,0x4
	.type		__assertfail,@function
